//
// Generated by NVIDIA NVVM Compiler
//
// Compiler Build ID: CL-36424714
// Cuda compilation tools, release 13.0, V13.0.88
// Based on NVVM 20.0.0
//

.version 9.0
.target sm_100
.address_size 64

	// .globl	_Z8reduceV1Pi
.extern .func  (.param .b32 func_retval0) vprintf
(
	.param .b64 vprintf_param_0,
	.param .b64 vprintf_param_1
)
;
.global .align 1 .b8 $str[29] = {71, 80, 85, 32, 83, 117, 109, 32, 97, 112, 112, 114, 111, 97, 99, 104, 32, 49, 32, 105, 115, 32, 37, 100, 32, 37, 100, 10};
.global .align 1 .b8 $str$1[29] = {71, 80, 85, 32, 83, 117, 109, 32, 97, 112, 112, 114, 111, 97, 99, 104, 32, 50, 32, 105, 115, 32, 37, 100, 32, 37, 100, 10};
.global .align 1 .b8 $str$2[29] = {71, 80, 85, 32, 83, 117, 109, 32, 97, 112, 112, 114, 111, 97, 99, 104, 32, 51, 32, 105, 115, 32, 37, 100, 32, 37, 100, 10};

.visible .entry _Z8reduceV1Pi(
	.param .u64 .ptr .align 1 _Z8reduceV1Pi_param_0
)
{
	.local .align 8 .b8 	__local_depot0[8];
	.reg .b64 	%SP;
	.reg .b64 	%SPL;
	.reg .pred 	%p<12>;
	.reg .b32 	%r<39>;
	.reg .b64 	%rd<9>;

	mov.u64 	%SPL, __local_depot0;
	cvta.local.u64 	%SP, %SPL;
	ld.param.u64 	%rd3, [_Z8reduceV1Pi_param_0];
	cvta.to.global.u64 	%rd1, %rd3;
	mov.u32 	%r2, %tid.x;
	mov.u32 	%r3, %ctaid.x;
	mov.u32 	%r4, %ntid.x;
	mad.lo.s32 	%r1, %r3, %r4, %r2;
	mul.wide.s32 	%rd4, %r1, 4;
	add.s64 	%rd2, %rd1, %rd4;
	setp.gt.s32 	%p1, %r1, 511;
	@%p1 bra 	$L__BB0_2;
	ld.global.u32 	%r5, [%rd2+2048];
	ld.global.u32 	%r6, [%rd2];
	add.s32 	%r7, %r6, %r5;
	st.global.u32 	[%rd2], %r7;
$L__BB0_2:
	bar.sync 	0;
	setp.gt.s32 	%p2, %r1, 255;
	@%p2 bra 	$L__BB0_4;
	ld.global.u32 	%r8, [%rd2+1024];
	ld.global.u32 	%r9, [%rd2];
	add.s32 	%r10, %r9, %r8;
	st.global.u32 	[%rd2], %r10;
$L__BB0_4:
	bar.sync 	0;
	setp.gt.s32 	%p3, %r1, 127;
	@%p3 bra 	$L__BB0_6;
	ld.global.u32 	%r11, [%rd2+512];
	ld.global.u32 	%r12, [%rd2];
	add.s32 	%r13, %r12, %r11;
	st.global.u32 	[%rd2], %r13;
$L__BB0_6:
	bar.sync 	0;
	setp.gt.s32 	%p4, %r1, 63;
	@%p4 bra 	$L__BB0_8;
	ld.global.u32 	%r14, [%rd2+256];
	ld.global.u32 	%r15, [%rd2];
	add.s32 	%r16, %r15, %r14;
	st.global.u32 	[%rd2], %r16;
$L__BB0_8:
	bar.sync 	0;
	setp.gt.s32 	%p5, %r1, 31;
	@%p5 bra 	$L__BB0_10;
	ld.global.u32 	%r17, [%rd2+128];
	ld.global.u32 	%r18, [%rd2];
	add.s32 	%r19, %r18, %r17;
	st.global.u32 	[%rd2], %r19;
$L__BB0_10:
	bar.sync 	0;
	setp.gt.s32 	%p6, %r1, 15;
	@%p6 bra 	$L__BB0_12;
	ld.global.u32 	%r20, [%rd2+64];
	ld.global.u32 	%r21, [%rd2];
	add.s32 	%r22, %r21, %r20;
	st.global.u32 	[%rd2], %r22;
$L__BB0_12:
	bar.sync 	0;
	setp.gt.s32 	%p7, %r1, 7;
	@%p7 bra 	$L__BB0_14;
	ld.global.u32 	%r23, [%rd2+32];
	ld.global.u32 	%r24, [%rd2];
	add.s32 	%r25, %r24, %r23;
	st.global.u32 	[%rd2], %r25;
$L__BB0_14:
	bar.sync 	0;
	setp.gt.s32 	%p8, %r1, 3;
	@%p8 bra 	$L__BB0_16;
	ld.global.u32 	%r26, [%rd2+16];
	ld.global.u32 	%r27, [%rd2];
	add.s32 	%r28, %r27, %r26;
	st.global.u32 	[%rd2], %r28;
$L__BB0_16:
	bar.sync 	0;
	setp.gt.s32 	%p9, %r1, 1;
	@%p9 bra 	$L__BB0_18;
	ld.global.u32 	%r29, [%rd2+8];
	ld.global.u32 	%r30, [%rd2];
	add.s32 	%r31, %r30, %r29;
	st.global.u32 	[%rd2], %r31;
$L__BB0_18:
	bar.sync 	0;
	setp.gt.s32 	%p10, %r1, 0;
	@%p10 bra 	$L__BB0_20;
	ld.global.u32 	%r32, [%rd2+4];
	ld.global.u32 	%r33, [%rd2];
	add.s32 	%r34, %r33, %r32;
	st.global.u32 	[%rd2], %r34;
$L__BB0_20:
	bar.sync 	0;
	setp.ne.s32 	%p11, %r1, 0;
	@%p11 bra 	$L__BB0_22;
	ld.global.u32 	%r35, [%rd1];
	add.u64 	%rd5, %SP, 0;
	add.u64 	%rd6, %SPL, 0;
	mov.b32 	%r36, 0;
	st.local.v2.u32 	[%rd6], {%r36, %r35};
	mov.u64 	%rd7, $str;
	cvta.global.u64 	%rd8, %rd7;
	{ // callseq 0, 0
	.param .b64 param0;
	st.param.b64 	[param0], %rd8;
	.param .b64 param1;
	st.param.b64 	[param1], %rd5;
	.param .b32 retval0;
	call.uni (retval0), 
	vprintf, 
	(
	param0, 
	param1
	);
	ld.param.b32 	%r37, [retval0];
	} // callseq 0
$L__BB0_22:
	ret;

}
	// .globl	_Z8reduceV2Pi
.visible .entry _Z8reduceV2Pi(
	.param .u64 .ptr .align 1 _Z8reduceV2Pi_param_0
)
{
	.local .align 8 .b8 	__local_depot1[8];
	.reg .b64 	%SP;
	.reg .b64 	%SPL;
	.reg .pred 	%p<32>;
	.reg .b32 	%r<71>;
	.reg .b64 	%rd<11>;

	mov.u64 	%SPL, __local_depot1;
	cvta.local.u64 	%SP, %SPL;
	ld.param.u64 	%rd4, [_Z8reduceV2Pi_param_0];
	cvta.to.global.u64 	%rd1, %rd4;
	mov.u32 	%r4, %tid.x;
	mov.u32 	%r5, %ctaid.x;
	mov.u32 	%r6, %ntid.x;
	mad.lo.s32 	%r1, %r5, %r6, %r4;
	and.b32  	%r2, %r1, 1;
	mul.wide.s32 	%rd5, %r1, 4;
	add.s64 	%rd2, %rd1, %rd5;
	and.b32  	%r3, %r1, -2147483647;
	mul.wide.u32 	%rd6, %r1, 4;
	add.s64 	%rd3, %rd1, %rd6;
	setp.gt.s32 	%p1, %r1, 511;
	@%p1 bra 	$L__BB1_5;
	setp.ne.s32 	%p2, %r2, 0;
	@%p2 bra 	$L__BB1_3;
	ld.global.u32 	%r7, [%rd2+2048];
	ld.global.u32 	%r8, [%rd2];
	add.s32 	%r9, %r8, %r7;
	st.global.u32 	[%rd2], %r9;
$L__BB1_3:
	setp.ne.s32 	%p3, %r3, 1;
	@%p3 bra 	$L__BB1_5;
	ld.global.u32 	%r10, [%rd3+2048];
	ld.global.u32 	%r11, [%rd3];
	add.s32 	%r12, %r11, %r10;
	st.global.u32 	[%rd3], %r12;
$L__BB1_5:
	bar.sync 	0;
	setp.gt.s32 	%p4, %r1, 255;
	@%p4 bra 	$L__BB1_10;
	setp.ne.s32 	%p5, %r2, 0;
	@%p5 bra 	$L__BB1_8;
	ld.global.u32 	%r13, [%rd2+1024];
	ld.global.u32 	%r14, [%rd2];
	add.s32 	%r15, %r14, %r13;
	st.global.u32 	[%rd2], %r15;
$L__BB1_8:
	setp.ne.s32 	%p6, %r3, 1;
	@%p6 bra 	$L__BB1_10;
	ld.global.u32 	%r16, [%rd3+1024];
	ld.global.u32 	%r17, [%rd3];
	add.s32 	%r18, %r17, %r16;
	st.global.u32 	[%rd3], %r18;
$L__BB1_10:
	bar.sync 	0;
	setp.gt.s32 	%p7, %r1, 127;
	@%p7 bra 	$L__BB1_15;
	setp.ne.s32 	%p8, %r2, 0;
	@%p8 bra 	$L__BB1_13;
	ld.global.u32 	%r19, [%rd2+512];
	ld.global.u32 	%r20, [%rd2];
	add.s32 	%r21, %r20, %r19;
	st.global.u32 	[%rd2], %r21;
$L__BB1_13:
	setp.ne.s32 	%p9, %r3, 1;
	@%p9 bra 	$L__BB1_15;
	ld.global.u32 	%r22, [%rd3+512];
	ld.global.u32 	%r23, [%rd3];
	add.s32 	%r24, %r23, %r22;
	st.global.u32 	[%rd3], %r24;
$L__BB1_15:
	bar.sync 	0;
	setp.gt.s32 	%p10, %r1, 63;
	@%p10 bra 	$L__BB1_20;
	setp.ne.s32 	%p11, %r2, 0;
	@%p11 bra 	$L__BB1_18;
	ld.global.u32 	%r25, [%rd2+256];
	ld.global.u32 	%r26, [%rd2];
	add.s32 	%r27, %r26, %r25;
	st.global.u32 	[%rd2], %r27;
$L__BB1_18:
	setp.ne.s32 	%p12, %r3, 1;
	@%p12 bra 	$L__BB1_20;
	ld.global.u32 	%r28, [%rd3+256];
	ld.global.u32 	%r29, [%rd3];
	add.s32 	%r30, %r29, %r28;
	st.global.u32 	[%rd3], %r30;
$L__BB1_20:
	bar.sync 	0;
	setp.gt.s32 	%p13, %r1, 31;
	@%p13 bra 	$L__BB1_25;
	setp.ne.s32 	%p14, %r2, 0;
	@%p14 bra 	$L__BB1_23;
	ld.global.u32 	%r31, [%rd2+128];
	ld.global.u32 	%r32, [%rd2];
	add.s32 	%r33, %r32, %r31;
	st.global.u32 	[%rd2], %r33;
$L__BB1_23:
	setp.ne.s32 	%p15, %r3, 1;
	@%p15 bra 	$L__BB1_25;
	ld.global.u32 	%r34, [%rd3+128];
	ld.global.u32 	%r35, [%rd3];
	add.s32 	%r36, %r35, %r34;
	st.global.u32 	[%rd3], %r36;
$L__BB1_25:
	bar.sync 	0;
	setp.gt.s32 	%p16, %r1, 15;
	@%p16 bra 	$L__BB1_30;
	setp.ne.s32 	%p17, %r2, 0;
	@%p17 bra 	$L__BB1_28;
	ld.global.u32 	%r37, [%rd2+64];
	ld.global.u32 	%r38, [%rd2];
	add.s32 	%r39, %r38, %r37;
	st.global.u32 	[%rd2], %r39;
$L__BB1_28:
	setp.ne.s32 	%p18, %r3, 1;
	@%p18 bra 	$L__BB1_30;
	ld.global.u32 	%r40, [%rd3+64];
	ld.global.u32 	%r41, [%rd3];
	add.s32 	%r42, %r41, %r40;
	st.global.u32 	[%rd3], %r42;
$L__BB1_30:
	bar.sync 	0;
	setp.gt.s32 	%p19, %r1, 7;
	@%p19 bra 	$L__BB1_35;
	setp.ne.s32 	%p20, %r2, 0;
	@%p20 bra 	$L__BB1_33;
	ld.global.u32 	%r43, [%rd2+32];
	ld.global.u32 	%r44, [%rd2];
	add.s32 	%r45, %r44, %r43;
	st.global.u32 	[%rd2], %r45;
$L__BB1_33:
	setp.ne.s32 	%p21, %r3, 1;
	@%p21 bra 	$L__BB1_35;
	ld.global.u32 	%r46, [%rd3+32];
	ld.global.u32 	%r47, [%rd3];
	add.s32 	%r48, %r47, %r46;
	st.global.u32 	[%rd3], %r48;
$L__BB1_35:
	bar.sync 	0;
	setp.gt.s32 	%p22, %r1, 3;
	@%p22 bra 	$L__BB1_40;
	setp.ne.s32 	%p23, %r2, 0;
	@%p23 bra 	$L__BB1_38;
	ld.global.u32 	%r49, [%rd2+16];
	ld.global.u32 	%r50, [%rd2];
	add.s32 	%r51, %r50, %r49;
	st.global.u32 	[%rd2], %r51;
$L__BB1_38:
	setp.ne.s32 	%p24, %r3, 1;
	@%p24 bra 	$L__BB1_40;
	ld.global.u32 	%r52, [%rd3+16];
	ld.global.u32 	%r53, [%rd3];
	add.s32 	%r54, %r53, %r52;
	st.global.u32 	[%rd3], %r54;
$L__BB1_40:
	bar.sync 	0;
	setp.gt.s32 	%p25, %r1, 1;
	@%p25 bra 	$L__BB1_45;
	setp.ne.s32 	%p26, %r2, 0;
	@%p26 bra 	$L__BB1_43;
	ld.global.u32 	%r55, [%rd2+8];
	ld.global.u32 	%r56, [%rd2];
	add.s32 	%r57, %r56, %r55;
	st.global.u32 	[%rd2], %r57;
$L__BB1_43:
	setp.ne.s32 	%p27, %r3, 1;
	@%p27 bra 	$L__BB1_45;
	ld.global.u32 	%r58, [%rd3+8];
	ld.global.u32 	%r59, [%rd3];
	add.s32 	%r60, %r59, %r58;
	st.global.u32 	[%rd3], %r60;
$L__BB1_45:
	bar.sync 	0;
	setp.gt.s32 	%p28, %r1, 0;
	@%p28 bra 	$L__BB1_50;
	setp.ne.s32 	%p29, %r2, 0;
	@%p29 bra 	$L__BB1_48;
	ld.global.u32 	%r61, [%rd2+4];
	ld.global.u32 	%r62, [%rd2];
	add.s32 	%r63, %r62, %r61;
	st.global.u32 	[%rd2], %r63;
$L__BB1_48:
	setp.ne.s32 	%p30, %r3, 1;
	@%p30 bra 	$L__BB1_50;
	ld.global.u32 	%r64, [%rd3+4];
	ld.global.u32 	%r65, [%rd3];
	add.s32 	%r66, %r65, %r64;
	st.global.u32 	[%rd3], %r66;
$L__BB1_50:
	bar.sync 	0;
	setp.ne.s32 	%p31, %r1, 0;
	@%p31 bra 	$L__BB1_52;
	ld.global.u32 	%r67, [%rd1];
	add.u64 	%rd7, %SP, 0;
	add.u64 	%rd8, %SPL, 0;
	mov.b32 	%r68, 0;
	st.local.v2.u32 	[%rd8], {%r68, %r67};
	mov.u64 	%rd9, $str$1;
	cvta.global.u64 	%rd10, %rd9;
	{ // callseq 1, 0
	.param .b64 param0;
	st.param.b64 	[param0], %rd10;
	.param .b64 param1;
	st.param.b64 	[param1], %rd7;
	.param .b32 retval0;
	call.uni (retval0), 
	vprintf, 
	(
	param0, 
	param1
	);
	ld.param.b32 	%r69, [retval0];
	} // callseq 1
$L__BB1_52:
	ret;

}
	// .globl	_Z8reduceV3Pi
.visible .entry _Z8reduceV3Pi(
	.param .u64 .ptr .align 1 _Z8reduceV3Pi_param_0
)
{
	.local .align 8 .b8 	__local_depot2[8];
	.reg .b64 	%SP;
	.reg .b64 	%SPL;
	.reg .pred 	%p<22>;
	.reg .b32 	%r<69>;
	.reg .b64 	%rd<11>;

	mov.u64 	%SPL, __local_depot2;
	cvta.local.u64 	%SP, %SPL;
	ld.param.u64 	%rd4, [_Z8reduceV3Pi_param_0];
	cvta.to.global.u64 	%rd1, %rd4;
	mov.u32 	%r2, %tid.x;
	mov.u32 	%r3, %ctaid.x;
	mov.u32 	%r4, %ntid.x;
	mad.lo.s32 	%r1, %r3, %r4, %r2;
	mul.wide.s32 	%rd5, %r1, 4;
	add.s64 	%rd2, %rd1, %rd5;
	setp.gt.s32 	%p1, %r1, 511;
	mul.wide.u32 	%rd6, %r1, 4;
	add.s64 	%rd3, %rd1, %rd6;
	@%p1 bra 	$L__BB2_4;
	setp.gt.s32 	%p2, %r1, 255;
	@%p2 bra 	$L__BB2_3;
	ld.global.u32 	%r8, [%rd2+2048];
	ld.global.u32 	%r9, [%rd2];
	add.s32 	%r10, %r9, %r8;
	st.global.u32 	[%rd2], %r10;
	bra.uni 	$L__BB2_4;
$L__BB2_3:
	ld.global.u32 	%r5, [%rd3+2048];
	ld.global.u32 	%r6, [%rd2];
	add.s32 	%r7, %r6, %r5;
	st.global.u32 	[%rd2], %r7;
$L__BB2_4:
	bar.sync 	0;
	setp.gt.s32 	%p3, %r1, 255;
	@%p3 bra 	$L__BB2_8;
	setp.lt.s32 	%p4, %r1, 128;
	@%p4 bra 	$L__BB2_7;
	ld.global.u32 	%r11, [%rd3+1024];
	ld.global.u32 	%r12, [%rd2];
	add.s32 	%r13, %r12, %r11;
	st.global.u32 	[%rd2], %r13;
	bra.uni 	$L__BB2_8;
$L__BB2_7:
	ld.global.u32 	%r14, [%rd2+1024];
	ld.global.u32 	%r15, [%rd2];
	add.s32 	%r16, %r15, %r14;
	st.global.u32 	[%rd2], %r16;
$L__BB2_8:
	bar.sync 	0;
	setp.gt.s32 	%p5, %r1, 127;
	@%p5 bra 	$L__BB2_12;
	setp.lt.s32 	%p6, %r1, 64;
	@%p6 bra 	$L__BB2_11;
	ld.global.u32 	%r17, [%rd3+512];
	ld.global.u32 	%r18, [%rd2];
	add.s32 	%r19, %r18, %r17;
	st.global.u32 	[%rd2], %r19;
	bra.uni 	$L__BB2_12;
$L__BB2_11:
	ld.global.u32 	%r20, [%rd2+512];
	ld.global.u32 	%r21, [%rd2];
	add.s32 	%r22, %r21, %r20;
	st.global.u32 	[%rd2], %r22;
$L__BB2_12:
	bar.sync 	0;
	setp.gt.s32 	%p7, %r1, 63;
	@%p7 bra 	$L__BB2_16;
	setp.lt.s32 	%p8, %r1, 32;
	@%p8 bra 	$L__BB2_15;
	ld.global.u32 	%r23, [%rd3+256];
	ld.global.u32 	%r24, [%rd2];
	add.s32 	%r25, %r24, %r23;
	st.global.u32 	[%rd2], %r25;
	bra.uni 	$L__BB2_16;
$L__BB2_15:
	ld.global.u32 	%r26, [%rd2+256];
	ld.global.u32 	%r27, [%rd2];
	add.s32 	%r28, %r27, %r26;
	st.global.u32 	[%rd2], %r28;
$L__BB2_16:
	bar.sync 	0;
	setp.gt.s32 	%p9, %r1, 31;
	@%p9 bra 	$L__BB2_20;
	setp.lt.s32 	%p10, %r1, 16;
	@%p10 bra 	$L__BB2_19;
	ld.global.u32 	%r29, [%rd3+128];
	ld.global.u32 	%r30, [%rd2];
	add.s32 	%r31, %r30, %r29;
	st.global.u32 	[%rd2], %r31;
	bra.uni 	$L__BB2_20;
$L__BB2_19:
	ld.global.u32 	%r32, [%rd2+128];
	ld.global.u32 	%r33, [%rd2];
	add.s32 	%r34, %r33, %r32;
	st.global.u32 	[%rd2], %r34;
$L__BB2_20:
	bar.sync 	0;
	setp.gt.s32 	%p11, %r1, 15;
	@%p11 bra 	$L__BB2_24;
	setp.lt.s32 	%p12, %r1, 8;
	@%p12 bra 	$L__BB2_23;
	ld.global.u32 	%r35, [%rd3+64];
	ld.global.u32 	%r36, [%rd2];
	add.s32 	%r37, %r36, %r35;
	st.global.u32 	[%rd2], %r37;
	bra.uni 	$L__BB2_24;
$L__BB2_23:
	ld.global.u32 	%r38, [%rd2+64];
	ld.global.u32 	%r39, [%rd2];
	add.s32 	%r40, %r39, %r38;
	st.global.u32 	[%rd2], %r40;
$L__BB2_24:
	bar.sync 	0;
	setp.gt.s32 	%p13, %r1, 7;
	@%p13 bra 	$L__BB2_28;
	setp.lt.s32 	%p14, %r1, 4;
	@%p14 bra 	$L__BB2_27;
	ld.global.u32 	%r41, [%rd3+32];
	ld.global.u32 	%r42, [%rd2];
	add.s32 	%r43, %r42, %r41;
	st.global.u32 	[%rd2], %r43;
	bra.uni 	$L__BB2_28;
$L__BB2_27:
	ld.global.u32 	%r44, [%rd2+32];
	ld.global.u32 	%r45, [%rd2];
	add.s32 	%r46, %r45, %r44;
	st.global.u32 	[%rd2], %r46;
$L__BB2_28:
	bar.sync 	0;
	setp.gt.s32 	%p15, %r1, 3;
	@%p15 bra 	$L__BB2_32;
	setp.lt.s32 	%p16, %r1, 2;
	@%p16 bra 	$L__BB2_31;
	ld.global.u32 	%r47, [%rd3+16];
	ld.global.u32 	%r48, [%rd2];
	add.s32 	%r49, %r48, %r47;
	st.global.u32 	[%rd2], %r49;
	bra.uni 	$L__BB2_32;
$L__BB2_31:
	ld.global.u32 	%r50, [%rd2+16];
	ld.global.u32 	%r51, [%rd2];
	add.s32 	%r52, %r51, %r50;
	st.global.u32 	[%rd2], %r52;
$L__BB2_32:
	bar.sync 	0;
	setp.gt.s32 	%p17, %r1, 1;
	@%p17 bra 	$L__BB2_36;
	setp.ne.s32 	%p18, %r1, 1;
	@%p18 bra 	$L__BB2_35;
	ld.global.u32 	%r56, [%rd1+12];
	ld.global.u32 	%r57, [%rd2];
	add.s32 	%r58, %r57, %r56;
	st.global.u32 	[%rd2], %r58;
	bra.uni 	$L__BB2_36;
$L__BB2_35:
	ld.global.u32 	%r53, [%rd2+8];
	ld.global.u32 	%r54, [%rd2];
	add.s32 	%r55, %r54, %r53;
	st.global.u32 	[%rd2], %r55;
$L__BB2_36:
	bar.sync 	0;
	setp.gt.s32 	%p19, %r1, 0;
	@%p19 bra 	$L__BB2_40;
	setp.lt.s32 	%p20, %r1, 0;
	@%p20 bra 	$L__BB2_39;
	ld.global.u32 	%r59, [%rd3+4];
	ld.global.u32 	%r60, [%rd2];
	add.s32 	%r61, %r60, %r59;
	st.global.u32 	[%rd2], %r61;
	bra.uni 	$L__BB2_40;
$L__BB2_39:
	ld.global.u32 	%r62, [%rd2+4];
	ld.global.u32 	%r63, [%rd2];
	add.s32 	%r64, %r63, %r62;
	st.global.u32 	[%rd2], %r64;
$L__BB2_40:
	bar.sync 	0;
	setp.ne.s32 	%p21, %r1, 0;
	@%p21 bra 	$L__BB2_42;
	ld.global.u32 	%r65, [%rd1];
	add.u64 	%rd7, %SP, 0;
	add.u64 	%rd8, %SPL, 0;
	mov.b32 	%r66, 0;
	st.local.v2.u32 	[%rd8], {%r66, %r65};
	mov.u64 	%rd9, $str$2;
	cvta.global.u64 	%rd10, %rd9;
	{ // callseq 2, 0
	.param .b64 param0;
	st.param.b64 	[param0], %rd10;
	.param .b64 param1;
	st.param.b64 	[param1], %rd7;
	.param .b32 retval0;
	call.uni (retval0), 
	vprintf, 
	(
	param0, 
	param1
	);
	ld.param.b32 	%r67, [retval0];
	} // callseq 2
$L__BB2_42:
	ret;

}


// ===== COMPILED SASS (sm_100) =====

	.target	sm_100

	.elftype	@"ET_EXEC"


//--------------------- .note.nv.tkinfo           --------------------------
	.section	.note.nv.tkinfo,"",@"SHT_NOTE"
	.sectionflags	@"SHF_NOTE_NV_TKINFO"
	.tkinfo
        /*0018*/ 	.word	0x00000002
        /*0030*/ 	.string	""
        /*0030*/ 	.string	"ptxas"
        /*0030*/ 	.string	"Cuda compilation tools, release 13.0, V13.0.88"
        /*0030*/ 	.string	"Build cuda_13.0.r13.0/compiler.36424714_0"
        /*0030*/ 	.string	"-arch sm_100 -m 64 "



//--------------------- .note.nv.cuinfo           --------------------------
	.section	.note.nv.cuinfo,"",@"SHT_NOTE"
	.sectionflags	@"SHF_NOTE_NV_CUINFO"
        /*0018*/ 	.short	0x0002
        /*001a*/ 	.short	0x0064
        /*001c*/ 	.short	0x0082
	.zero		2


//--------------------- .nv.info                  --------------------------
	.section	.nv.info,"",@"SHT_CUDA_INFO"
	.align	4


	//----- nvinfo : EIATTR_REGCOUNT
	.align		4
        /*0000*/ 	.byte	0x04, 0x2f
        /*0002*/ 	.short	(.L_4 - .L_3)
	.align		4
.L_3:
        /*0004*/ 	.word	index@(_Z8reduceV1Pi)
        /*0008*/ 	.word	0x00000018


	//----- nvinfo : EIATTR_FRAME_SIZE
	.align		4
.L_4:
        /*000c*/ 	.byte	0x04, 0x11
        /*000e*/ 	.short	(.L_6 - .L_5)
	.align		4
.L_5:
        /*0010*/ 	.word	index@(_Z8reduceV1Pi)
        /*0014*/ 	.word	0x00000008


	//----- nvinfo : EIATTR_REGCOUNT
	.align		4
.L_6:
        /*0018*/ 	.byte	0x04, 0x2f
        /*001a*/ 	.short	(.L_8 - .L_7)
	.align		4
.L_7:
        /*001c*/ 	.word	index@(_Z8reduceV2Pi)
        /*0020*/ 	.word	0x00000018


	//----- nvinfo : EIATTR_FRAME_SIZE
	.align		4
.L_8:
        /*0024*/ 	.byte	0x04, 0x11
        /*0026*/ 	.short	(.L_10 - .L_9)
	.align		4
.L_9:
        /*0028*/ 	.word	index@(_Z8reduceV2Pi)
        /*002c*/ 	.word	0x00000008


	//----- nvinfo : EIATTR_REGCOUNT
	.align		4
.L_10:
        /*0030*/ 	.byte	0x04, 0x2f
        /*0032*/ 	.short	(.L_12 - .L_11)
	.align		4
.L_11:
        /*0034*/ 	.word	index@(_Z8reduceV3Pi)
        /*0038*/ 	.word	0x00000018


	//----- nvinfo : EIATTR_FRAME_SIZE
	.align		4
.L_12:
        /*003c*/ 	.byte	0x04, 0x11
        /*003e*/ 	.short	(.L_14 - .L_13)
	.align		4
.L_13:
        /*0040*/ 	.word	index@(_Z8reduceV3Pi)
        /*0044*/ 	.word	0x00000008


	//----- nvinfo : EIATTR_MIN_STACK_SIZE
	.align		4
.L_14:
        /*0048*/ 	.byte	0x04, 0x12
        /*004a*/ 	.short	(.L_16 - .L_15)
	.align		4
.L_15:
        /*004c*/ 	.word	index@(_Z8reduceV3Pi)
        /*0050*/ 	.word	0x00000008


	//----- nvinfo : EIATTR_MIN_STACK_SIZE
	.align		4
.L_16:
        /*0054*/ 	.byte	0x04, 0x12
        /*0056*/ 	.short	(.L_18 - .L_17)
	.align		4
.L_17:
        /*0058*/ 	.word	index@(_Z8reduceV2Pi)
        /*005c*/ 	.word	0x00000008


	//----- nvinfo : EIATTR_MIN_STACK_SIZE
	.align		4
.L_18:
        /*0060*/ 	.byte	0x04, 0x12
        /*0062*/ 	.short	(.L_20 - .L_19)
	.align		4
.L_19:
        /*0064*/ 	.word	index@(_Z8reduceV1Pi)
        /*0068*/ 	.word	0x00000008
.L_20:


//--------------------- .nv.compat                --------------------------
	.section	.nv.compat,"",@"SHT_CUDA_COMPAT_INFO"
	.align	4
        /*0000*/ 	.byte	0x02, 0x09, 0x00, 0x00, 0x02, 0x02, 0x01, 0x00, 0x02, 0x05, 0x05, 0x00, 0x03, 0x07, 0x01, 0x01
        /*0010*/ 	.byte	0x02, 0x03, 0x00, 0x00, 0x02, 0x06, 0x01, 0x00, 0x04, 0x0b, 0x08, 0x00, 0x09, 0x00, 0x00, 0x00
        /*0020*/ 	.byte	0x00, 0x00, 0x00, 0x00


//--------------------- .nv.info._Z8reduceV3Pi    --------------------------
	.section	.nv.info._Z8reduceV3Pi,"",@"SHT_CUDA_INFO"
	.sectionflags	@""
	.align	4


	//----- nvinfo : EIATTR_CUDA_API_VERSION
	.align		4
        /*0000*/ 	.byte	0x04, 0x37
        /*0002*/ 	.short	(.L_22 - .L_21)
.L_21:
        /*0004*/ 	.word	0x00000082


	//----- nvinfo : EIATTR_KPARAM_INFO
	.align		4
.L_22:
        /*0008*/ 	.byte	0x04, 0x17
        /*000a*/ 	.short	(.L_24 - .L_23)
.L_23:
        /*000c*/ 	.word	0x00000000
        /*0010*/ 	.short	0x0000
        /*0012*/ 	.short	0x0000
        /*0014*/ 	.byte	0x00, 0xf5, 0x21, 0x00


	//----- nvinfo : EIATTR_SPARSE_MMA_MASK
	.align		4
.L_24:
        /*0018*/ 	.byte	0x03, 0x50
        /*001a*/ 	.short	0x0000


	//----- nvinfo : EIATTR_MAXREG_COUNT
	.align		4
        /*001c*/ 	.byte	0x03, 0x1b
        /*001e*/ 	.short	0x00ff


	//----- nvinfo : EIATTR_NUM_BARRIERS
	.align		4
        /*0020*/ 	.byte	0x02, 0x4c
        /*0022*/ 	.byte	0x01
	.zero		1


	//----- nvinfo : EIATTR_EXTERNS
	.align		4
        /*0024*/ 	.byte	0x04, 0x0f
        /*0026*/ 	.short	(.L_26 - .L_25)


	//   ....[0]....
	.align		4
.L_25:
        /*0028*/ 	.word	index@(vprintf)


	//----- nvinfo : EIATTR_MERCURY_ISA_VERSION
	.align		4
.L_26:
        /*002c*/ 	.byte	0x03, 0x5f
        /*002e*/ 	.short	0x0101


	//----- nvinfo : EIATTR_VRC_CTA_INIT_COUNT
	.align		4
        /*0030*/ 	.byte	0x02, 0x4a
	.zero		1
	.zero		1


	//----- nvinfo : EIATTR_SYSCALL_OFFSETS
	.align		4
        /*0034*/ 	.byte	0x04, 0x46
        /*0036*/ 	.short	(.L_28 - .L_27)


	//   ....[0]....
.L_27:
        /*0038*/ 	.word	0x00000a70


	//----- nvinfo : EIATTR_EXIT_INSTR_OFFSETS
	.align		4
.L_28:
        /*003c*/ 	.byte	0x04, 0x1c
        /*003e*/ 	.short	(.L_30 - .L_29)


	//   ....[0]....
.L_29:
        /*0040*/ 	.word	0x000009c0


	//   ....[1]....
        /*0044*/ 	.word	0x00000a80


	//----- nvinfo : EIATTR_CRS_STACK_SIZE
	.align		4
.L_30:
        /*0048*/ 	.byte	0x04, 0x1e
        /*004a*/ 	.short	(.L_32 - .L_31)
.L_31:
        /*004c*/ 	.word	0x00000000


	//----- nvinfo : EIATTR_CBANK_PARAM_SIZE
	.align		4
.L_32:
        /*0050*/ 	.byte	0x03, 0x19
        /*0052*/ 	.short	0x0008


	//----- nvinfo : EIATTR_PARAM_CBANK
	.align		4
        /*0054*/ 	.byte	0x04, 0x0a
        /*0056*/ 	.short	(.L_34 - .L_33)
	.align		4
.L_33:
        /*0058*/ 	.word	index@(.nv.constant0._Z8reduceV3Pi)
        /*005c*/ 	.short	0x0380
        /*005e*/ 	.short	0x0008


	//----- nvinfo : EIATTR_SW_WAR
	.align		4
.L_34:
        /*0060*/ 	.byte	0x04, 0x36
        /*0062*/ 	.short	(.L_36 - .L_35)
.L_35:
        /*0064*/ 	.word	0x00000008
.L_36:


//--------------------- .nv.info._Z8reduceV2Pi    --------------------------
	.section	.nv.info._Z8reduceV2Pi,"",@"SHT_CUDA_INFO"
	.sectionflags	@""
	.align	4


	//----- nvinfo : EIATTR_CUDA_API_VERSION
	.align		4
        /*0000*/ 	.byte	0x04, 0x37
        /*0002*/ 	.short	(.L_38 - .L_37)
.L_37:
        /*0004*/ 	.word	0x00000082


	//----- nvinfo : EIATTR_KPARAM_INFO
	.align		4
.L_38:
        /*0008*/ 	.byte	0x04, 0x17
        /*000a*/ 	.short	(.L_40 - .L_39)
.L_39:
        /*000c*/ 	.word	0x00000000
        /*0010*/ 	.short	0x0000
        /*0012*/ 	.short	0x0000
        /*0014*/ 	.byte	0x00, 0xf5, 0x21, 0x00


	//----- nvinfo : EIATTR_SPARSE_MMA_MASK
	.align		4
.L_40:
        /*0018*/ 	.byte	0x03, 0x50
        /*001a*/ 	.short	0x0000


	//----- nvinfo : EIATTR_MAXREG_COUNT
	.align		4
        /*001c*/ 	.byte	0x03, 0x1b
        /*001e*/ 	.short	0x00ff


	//----- nvinfo : EIATTR_NUM_BARRIERS
	.align		4
        /*0020*/ 	.byte	0x02, 0x4c
        /*0022*/ 	.byte	0x01
	.zero		1


	//----- nvinfo : EIATTR_EXTERNS
	.align		4
        /*0024*/ 	.byte	0x04, 0x0f
        /*0026*/ 	.short	(.L_42 - .L_41)


	//   ....[0]....
	.align		4
.L_41:
        /*0028*/ 	.word	index@(vprintf)


	//----- nvinfo : EIATTR_MERCURY_ISA_VERSION
	.align		4
.L_42:
        /*002c*/ 	.byte	0x03, 0x5f
        /*002e*/ 	.short	0x0101


	//----- nvinfo : EIATTR_VRC_CTA_INIT_COUNT
	.align		4
        /*0030*/ 	.byte	0x02, 0x4a
	.zero		1
	.zero		1


	//----- nvinfo : EIATTR_SYSCALL_OFFSETS
	.align		4
        /*0034*/ 	.byte	0x04, 0x46
        /*0036*/ 	.short	(.L_44 - .L_43)


	//   ....[0]....
.L_43:
        /*0038*/ 	.word	0x00000da0


	//----- nvinfo : EIATTR_EXIT_INSTR_OFFSETS
	.align		4
.L_44:
        /*003c*/ 	.byte	0x04, 0x1c
        /*003e*/ 	.short	(.L_46 - .L_45)


	//   ....[0]....
.L_45:
        /*0040*/ 	.word	0x00000cf0


	//   ....[1]....
        /*0044*/ 	.word	0x00000db0


	//----- nvinfo : EIATTR_CRS_STACK_SIZE
	.align		4
.L_46:
        /*0048*/ 	.byte	0x04, 0x1e
        /*004a*/ 	.short	(.L_48 - .L_47)
.L_47:
        /*004c*/ 	.word	0x00000000


	//----- nvinfo : EIATTR_CBANK_PARAM_SIZE
	.align		4
.L_48:
        /*0050*/ 	.byte	0x03, 0x19
        /*0052*/ 	.short	0x0008


	//----- nvinfo : EIATTR_PARAM_CBANK
	.align		4
        /*0054*/ 	.byte	0x04, 0x0a
        /*0056*/ 	.short	(.L_50 - .L_49)
	.align		4
.L_49:
        /*0058*/ 	.word	index@(.nv.constant0._Z8reduceV2Pi)
        /*005c*/ 	.short	0x0380
        /*005e*/ 	.short	0x0008


	//----- nvinfo : EIATTR_SW_WAR
	.align		4
.L_50:
        /*0060*/ 	.byte	0x04, 0x36
        /*0062*/ 	.short	(.L_52 - .L_51)
.L_51:
        /*0064*/ 	.word	0x00000008
.L_52:


//--------------------- .nv.info._Z8reduceV1Pi    --------------------------
	.section	.nv.info._Z8reduceV1Pi,"",@"SHT_CUDA_INFO"
	.sectionflags	@""
	.align	4


	//----- nvinfo : EIATTR_CUDA_API_VERSION
	.align		4
        /*0000*/ 	.byte	0x04, 0x37
        /*0002*/ 	.short	(.L_54 - .L_53)
.L_53:
        /*0004*/ 	.word	0x00000082


	//----- nvinfo : EIATTR_KPARAM_INFO
	.align		4
.L_54:
        /*0008*/ 	.byte	0x04, 0x17
        /*000a*/ 	.short	(.L_56 - .L_55)
.L_55:
        /*000c*/ 	.word	0x00000000
        /*0010*/ 	.short	0x0000
        /*0012*/ 	.short	0x0000
        /*0014*/ 	.byte	0x00, 0xf5, 0x21, 0x00


	//----- nvinfo : EIATTR_SPARSE_MMA_MASK
	.align		4
.L_56:
        /*0018*/ 	.byte	0x03, 0x50
        /*001a*/ 	.short	0x0000


	//----- nvinfo : EIATTR_MAXREG_COUNT
	.align		4
        /*001c*/ 	.byte	0x03, 0x1b
        /*001e*/ 	.short	0x00ff


	//----- nvinfo : EIATTR_NUM_BARRIERS
	.align		4
        /*0020*/ 	.byte	0x02, 0x4c
        /*0022*/ 	.byte	0x01
	.zero		1


	//----- nvinfo : EIATTR_EXTERNS
	.align		4
        /*0024*/ 	.byte	0x04, 0x0f
        /*0026*/ 	.short	(.L_58 - .L_57)


	//   ....[0]....
	.align		4
.L_57:
        /*0028*/ 	.word	index@(vprintf)


	//----- nvinfo : EIATTR_MERCURY_ISA_VERSION
	.align		4
.L_58:
        /*002c*/ 	.byte	0x03, 0x5f
        /*002e*/ 	.short	0x0101


	//----- nvinfo : EIATTR_VRC_CTA_INIT_COUNT
	.align		4
        /*0030*/ 	.byte	0x02, 0x4a
	.zero		1
	.zero		1


	//----- nvinfo : EIATTR_SYSCALL_OFFSETS
	.align		4
        /*0034*/ 	.byte	0x04, 0x46
        /*0036*/ 	.short	(.L_60 - .L_59)


	//   ....[0]....
.L_59:
        /*0038*/ 	.word	0x00000550


	//----- nvinfo : EIATTR_EXIT_INSTR_OFFSETS
	.align		4
.L_60:
        /*003c*/ 	.byte	0x04, 0x1c
        /*003e*/ 	.short	(.L_62 - .L_61)


	//   ....[0]....
.L_61:
        /*0040*/ 	.word	0x000004a0


	//   ....[1]....
        /*0044*/ 	.word	0x00000560


	//----- nvinfo : EIATTR_CRS_STACK_SIZE
	.align		4
.L_62:
        /*0048*/ 	.byte	0x04, 0x1e
        /*004a*/ 	.short	(.L_64 - .L_63)
.L_63:
        /*004c*/ 	.word	0x00000000


	//----- nvinfo : EIATTR_CBANK_PARAM_SIZE
	.align		4
.L_64:
        /*0050*/ 	.byte	0x03, 0x19
        /*0052*/ 	.short	0x0008


	//----- nvinfo : EIATTR_PARAM_CBANK
	.align		4
        /*0054*/ 	.byte	0x04, 0x0a
        /*0056*/ 	.short	(.L_66 - .L_65)
	.align		4
.L_65:
        /*0058*/ 	.word	index@(.nv.constant0._Z8reduceV1Pi)
        /*005c*/ 	.short	0x0380
        /*005e*/ 	.short	0x0008


	//----- nvinfo : EIATTR_SW_WAR
	.align		4
.L_66:
        /*0060*/ 	.byte	0x04, 0x36
        /*0062*/ 	.short	(.L_68 - .L_67)
.L_67:
        /*0064*/ 	.word	0x00000008
.L_68:


//--------------------- .nv.callgraph             --------------------------
	.section	.nv.callgraph,"",@"SHT_CUDA_CALLGRAPH"
	.align	4
	.sectionentsize	8
	.align		4
        /*0000*/ 	.word	0x00000000
	.align		4
        /*0004*/ 	.word	0xffffffff
	.align		4
        /*0008*/ 	.word	index@(_Z8reduceV3Pi)
	.align		4
        /*000c*/ 	.word	index@(vprintf)
	.align		4
        /*0010*/ 	.word	index@(_Z8reduceV2Pi)
	.align		4
        /*0014*/ 	.word	index@(vprintf)
	.align		4
        /*0018*/ 	.word	index@(_Z8reduceV1Pi)
	.align		4
        /*001c*/ 	.word	index@(vprintf)
	.align		4
        /*0020*/ 	.word	0x00000000
	.align		4
        /*0024*/ 	.word	0xfffffffe
	.align		4
        /*0028*/ 	.word	0x00000000
	.align		4
        /*002c*/ 	.word	0xfffffffd
	.align		4
        /*0030*/ 	.word	0x00000000
	.align		4
        /*0034*/ 	.word	0xfffffffc


//--------------------- .nv.constant4             --------------------------
	.section	.nv.constant4,"a",@progbits
	.align	8
	.align		8
.nv.constant4:
        /*0000*/ 	.dword	vprintf
	.align		8
        /*0008*/ 	.dword	$str
	.align		8
        /*0010*/ 	.dword	$str$1
	.align		8
        /*0018*/ 	.dword	$str$2


//--------------------- .text._Z8reduceV3Pi       --------------------------
	.section	.text._Z8reduceV3Pi,"ax",@progbits
	.align	128
        .global         _Z8reduceV3Pi
        .type           _Z8reduceV3Pi,@function
        .size           _Z8reduceV3Pi,(.L_x_66 - _Z8reduceV3Pi)
        .other          _Z8reduceV3Pi,@"STO_CUDA_ENTRY STV_DEFAULT"
_Z8reduceV3Pi:
.text._Z8reduceV3Pi:
[----:B------:R-:W0:Y:S01]  /*0000*/  LDC R1, c[0x0][0x37c] ;  /* 0x0000df00ff017b82 */ /* 0x000e220000000800 */
[----:B------:R-:W1:Y:S01]  /*0010*/  S2R R0, SR_TID.X ;  /* 0x0000000000007919 */ /* 0x000e620000002100 */
[----:B------:R-:W2:Y:S06]  /*0020*/  LDCU UR5, c[0x0][0x2fc] ;  /* 0x00005f80ff0577ac */ /* 0x000eac0008000800 */
[----:B------:R-:W1:Y:S01]  /*0030*/  S2UR UR6, SR_CTAID.X ;  /* 0x00000000000679c3 */ /* 0x000e620000002500 */
[----:B0-----:R-:W-:Y:S01]  /*0040*/  VIADD R1, R1, 0xfffffff8 ;  /* 0xfffffff801017836 */ /* 0x001fe20000000000 */
[----:B------:R-:W-:Y:S01]  /*0050*/  BSSY.RECONVERGENT B0, `(.L_x_0) ;  /* 0x000001b000007945 */ /* 0x000fe20003800200 */
[----:B------:R-:W0:Y:S05]  /*0060*/  LDCU UR4, c[0x0][0x2f8] ;  /* 0x00005f00ff0477ac */ /* 0x000e2a0008000800 */
[----:B------:R-:W1:Y:S08]  /*0070*/  LDC R3, c[0x0][0x360] ;  /* 0x0000d800ff037b82 */ /* 0x000e700000000800 */
[----:B------:R-:W3:Y:S01]  /*0080*/  LDC.64 R4, c[0x0][0x380] ;  /* 0x0000e000ff047b82 */ /* 0x000ee20000000a00 */
[----:B0-----:R-:W-:-:S05]  /*0090*/  IADD3 R6, P0, PT, R1, UR4, RZ ;  /* 0x0000000401067c10 */ /* 0x001fca000ff1e0ff */
[----:B--2---:R-:W-:Y:S01]  /*00a0*/  IMAD.X R7, RZ, RZ, UR5, P0 ;  /* 0x00000005ff077e24 */ /* 0x004fe200080e06ff */
[----:B------:R-:W0:Y:S01]  /*00b0*/  LDCU.64 UR4, c[0x0][0x358] ;  /* 0x00006b00ff0477ac */ /* 0x000e220008000a00 */
[----:B-1----:R-:W-:-:S05]  /*00c0*/  IMAD R0, R3, UR6, R0 ;  /* 0x0000000603007c24 */ /* 0x002fca000f8e0200 */
[C---:B------:R-:W-:Y:S02]  /*00d0*/  ISETP.GT.AND P1, PT, R0.reuse, 0x1ff, PT ;  /* 0x000001ff0000780c */ /* 0x040fe40003f24270 */
[C---:B------:R-:W-:Y:S01]  /*00e0*/  ISETP.GT.AND P0, PT, R0.reuse, 0xff, PT ;  /* 0x000000ff0000780c */ /* 0x040fe20003f04270 */
[C-C-:B---3--:R-:W-:Y:S01]  /*00f0*/  IMAD.WIDE R2, R0.reuse, 0x4, R4.reuse ;  /* 0x0000000400027825 */ /* 0x148fe200078e0204 */
[C---:B------:R-:W-:Y:S02]  /*0100*/  ISETP.GT.AND P6, PT, R0.reuse, 0x7f, PT ;  /* 0x0000007f0000780c */ /* 0x040fe40003fc4270 */
[C---:B------:R-:W-:Y:S01]  /*0110*/  ISETP.GT.AND P5, PT, R0.reuse, 0x3f, PT ;  /* 0x0000003f0000780c */ /* 0x040fe20003fa4270 */
[C---:B------:R-:W-:Y:S01]  /*0120*/  IMAD.WIDE.U32 R4, R0.reuse, 0x4, R4 ;  /* 0x0000000400047825 */ /* 0x040fe200078e0004 */
[C---:B------:R-:W-:Y:S02]  /*0130*/  ISETP.GT.AND P4, PT, R0.reuse, 0x1f, PT ;  /* 0x0000001f0000780c */ /* 0x040fe40003f84270 */
[----:B------:R-:W-:-:S02]  /*0140*/  ISETP.GT.AND P3, PT, R0, 0xf, PT ;  /* 0x0000000f0000780c */ /* 0x000fc40003f64270 */
[----:B------:R-:W-:Y:S01]  /*0150*/  ISETP.GT.AND P2, PT, R0, 0x7, PT ;  /* 0x000000070000780c */ /* 0x000fe20003f44270 */
[----:B0-----:R-:W-:-:S12]  /*0160*/  @P1 BRA `(.L_x_1) ;  /* 0x0000000000241947 */ /* 0x001fd80003800000 */
[----:B------:R-:W-:-:S13]  /*0170*/  ISETP.GT.AND P1, PT, R0, 0xff, PT ;  /* 0x000000ff0000780c */ /* 0x000fda0003f24270 */
[----:B------:R-:W2:Y:S04]  /*0180*/  @!P1 LDG.E R8, desc[UR4][R2.64+0x800] ;  /* 0x0008000402089981 */ /* 0x000ea8000c1e1900 */
[----:B------:R-:W2:Y:S02]  /*0190*/  @!P1 LDG.E R9, desc[UR4][R2.64] ;  /* 0x0000000402099981 */ /* 0x000ea4000c1e1900 */
[----:B--2---:R-:W-:-:S05]  /*01a0*/  @!P1 IMAD.IADD R9, R8, 0x1, R9 ;  /* 0x0000000108099824 */ /* 0x004fca00078e0209 */
[----:B------:R0:W-:Y:S04]  /*01b0*/  @!P1 STG.E desc[UR4][R2.64], R9 ;  /* 0x0000000902009986 */ /* 0x0001e8000c101904 */
[----:B------:R-:W2:Y:S04]  /*01c0*/  @P1 LDG.E R8, desc[UR4][R4.64+0x800] ;  /* 0x0008000404081981 */ /* 0x000ea8000c1e1900 */
[----:B------:R-:W2:Y:S02]  /*01d0*/  @P1 LDG.E R11, desc[UR4][R2.64] ;  /* 0x00000004020b1981 */ /* 0x000ea4000c1e1900 */
[----:B--2---:R-:W-:-:S05]  /*01e0*/  @P1 IMAD.IADD R11, R8, 0x1, R11 ;  /* 0x00000001080b1824 */ /* 0x004fca00078e020b */
[----:B------:R0:W-:Y:S02]  /*01f0*/  @P1 STG.E desc[UR4][R2.64], R11 ;  /* 0x0000000b02001986 */ /* 0x0001e4000c101904 */
.L_x_1:
[----:B------:R-:W-:Y:S05]  /*0200*/  BSYNC.RECONVERGENT B0 ;  /* 0x0000000000007941 */ /* 0x000fea0003800200 */
.L_x_0:
[----:B------:R-:W-:Y:S01]  /*0210*/  BAR.SYNC.DEFER_BLOCKING 0x0 ;  /* 0x0000000000007b1d */ /* 0x000fe20000010000 */
[----:B------:R-:W-:-:S05]  /*0220*/  ISETP.GT.AND P1, PT, R0, 0x3, PT ;  /* 0x000000030000780c */ /* 0x000fca0003f24270 */
[----:B------:R-:W-:Y:S04]  /*0230*/  BSSY.RECONVERGENT B0, `(.L_x_2) ;  /* 0x000000b000007945 */ /* 0x000fe80003800200 */
[----:B------:R-:W-:Y:S05]  /*0240*/  @P0 BRA `(.L_x_3) ;  /* 0x0000000000240947 */ /* 0x000fea0003800000 */
[----:B------:R-:W-:-:S13]  /*0250*/  ISETP.GE.AND P0, PT, R0, 0x80, PT ;  /* 0x000000800000780c */ /* 0x000fda0003f06270 */
[----:B------:R-:W2:Y:S04]  /*0260*/  @P0 LDG.E R8, desc[UR4][R4.64+0x400] ;  /* 0x0004000404080981 */ /* 0x000ea8000c1e1900 */
[----:B0-----:R-:W2:Y:S02]  /*0270*/  @P0 LDG.E R9, desc[UR4][R2.64] ;  /* 0x0000000402090981 */ /* 0x001ea4000c1e1900 */
[----:B--2---:R-:W-:Y:S02]  /*0280*/  @P0 IMAD.IADD R9, R8, 0x1, R9 ;  /* 0x0000000108090824 */ /* 0x004fe400078e0209 */
[----:B------:R-:W2:Y:S04]  /*0290*/  @!P0 LDG.E R8, desc[UR4][R2.64+0x400] ;  /* 0x0004000402088981 */ /* 0x000ea8000c1e1900 */
[----:B------:R1:W-:Y:S04]  /*02a0*/  @P0 STG.E desc[UR4][R2.64], R9 ;  /* 0x0000000902000986 */ /* 0x0003e8000c101904 */
[----:B------:R-:W2:Y:S02]  /*02b0*/  @!P0 LDG.E R11, desc[UR4][R2.64] ;  /* 0x00000004020b8981 */ /* 0x000ea4000c1e1900 */
[----:B--2---:R-:W-:-:S05]  /*02c0*/  @!P0 IMAD.IADD R11, R8, 0x1, R11 ;  /* 0x00000001080b8824 */ /* 0x004fca00078e020b */
[----:B------:R1:W-:Y:S02]  /*02d0*/  @!P0 STG.E desc[UR4][R2.64], R11 ;  /* 0x0000000b02008986 */ /* 0x0003e4000c101904 */
.L_x_3:
[----:B------:R-:W-:Y:S05]  /*02e0*/  BSYNC.RECONVERGENT B0 ;  /* 0x0000000000007941 */ /* 0x000fea0003800200 */
.L_x_2:
[----:B------:R-:W-:Y:S01]  /*02f0*/  BAR.SYNC.DEFER_BLOCKING 0x0 ;  /* 0x0000000000007b1d */ /* 0x000fe20000010000 */
[----:B------:R-:W-:-:S05]  /*0300*/  ISETP.GT.AND P0, PT, R0, 0x1, PT ;  /* 0x000000010000780c */ /* 0x000fca0003f04270 */
[----:B------:R-:W-:Y:S04]  /*0310*/  BSSY.RECONVERGENT B0, `(.L_x_4) ;  /* 0x000000b000007945 */ /* 0x000fe80003800200 */
[----:B------:R-:W-:Y:S05]  /*0320*/  @P6 BRA `(.L_x_5) ;  /* 0x0000000000246947 */ /* 0x000fea0003800000 */
[----:B------:R-:W-:-:S13]  /*0330*/  ISETP.GE.AND P6, PT, R0, 0x40, PT ;  /* 0x000000400000780c */ /* 0x000fda0003fc6270 */
[----:B------:R-:W2:Y:S04]  /*0340*/  @P6 LDG.E R8, desc[UR4][R4.64+0x200] ;  /* 0x0002000404086981 */ /* 0x000ea8000c1e1900 */
[----:B01----:R-:W2:Y:S02]  /*0350*/  @P6 LDG.E R9, desc[UR4][R2.64] ;  /* 0x0000000402096981 */ /* 0x003ea4000c1e1900 */
[----:B--2---:R-:W-:Y:S02]  /*0360*/  @P6 IMAD.IADD R9, R8, 0x1, R9 ;  /* 0x0000000108096824 */ /* 0x004fe400078e0209 */
[----:B------:R-:W2:Y:S04]  /*0370*/  @!P6 LDG.E R8, desc[UR4][R2.64+0x200] ;  /* 0x000200040208e981 */ /* 0x000ea8000c1e1900 */
[----:B------:R3:W-:Y:S04]  /*0380*/  @P6 STG.E desc[UR4][R2.64], R9 ;  /* 0x0000000902006986 */ /* 0x0007e8000c101904 */
[----:B------:R-:W2:Y:S02]  /*0390*/  @!P6 LDG.E R11, desc[UR4][R2.64] ;  /* 0x00000004020be981 */ /* 0x000ea4000c1e1900 */
[----:B--2---:R-:W-:-:S05]  /*03a0*/  @!P6 IMAD.IADD R11, R8, 0x1, R11 ;  /* 0x00000001080be824 */ /* 0x004fca00078e020b */
[----:B------:R3:W-:Y:S02]  /*03b0*/  @!P6 STG.E desc[UR4][R2.64], R11 ;  /* 0x0000000b0200e986 */ /* 0x0007e4000c101904 */
.L_x_5:
[----:B------:R-:W-:Y:S05]  /*03c0*/  BSYNC.RECONVERGENT B0 ;  /* 0x0000000000007941 */ /* 0x000fea0003800200 */
.L_x_4:
[----:B------:R-:W-:Y:S01]  /*03d0*/  BAR.SYNC.DEFER_BLOCKING 0x0 ;  /* 0x0000000000007b1d */ /* 0x000fe20000010000 */
[----:B------:R-:W-:-:S05]  /*03e0*/  ISETP.GT.AND P6, PT, R0, RZ, PT ;  /* 0x000000ff0000720c */ /* 0x000fca0003fc4270 */
[----:B------:R-:W-:Y:S04]  /*03f0*/  BSSY.RECONVERGENT B0, `(.L_x_6) ;  /* 0x000000b000007945 */ /* 0x000fe80003800200 */
[----:B------:R-:W-:Y:S05]  /*0400*/  @P5 BRA `(.L_x_7) ;  /* 0x0000000000245947 */ /* 0x000fea0003800000 */
[----:B------:R-:W-:-:S13]  /*0410*/  ISETP.GE.AND P5, PT, R0, 0x20, PT ;  /* 0x000000200000780c */ /* 0x000fda0003fa6270 */
[----:B------:R-:W2:Y:S04]  /*0420*/  @P5 LDG.E R8, desc[UR4][R4.64+0x100] ;  /* 0x0001000404085981 */ /* 0x000ea8000c1e1900 */
[----:B01-3--:R-:W2:Y:S02]  /*0430*/  @P5 LDG.E R9, desc[UR4][R2.64] ;  /* 0x0000000402095981 */ /* 0x00bea4000c1e1900 */
[----:B--2---:R-:W-:Y:S02]  /*0440*/  @P5 IADD3 R9, PT, PT, R8, R9, RZ ;  /* 0x0000000908095210 */ /* 0x004fe40007ffe0ff */
[----:B------:R-:W2:Y:S04]  /*0450*/  @!P5 LDG.E R8, desc[UR4][R2.64+0x100] ;  /* 0x000100040208d981 */ /* 0x000ea8000c1e1900 */
[----:B------:R4:W-:Y:S04]  /*0460*/  @P5 STG.E desc[UR4][R2.64], R9 ;  /* 0x0000000902005986 */ /* 0x0009e8000c101904 */
[----:B------:R-:W2:Y:S02]  /*0470*/  @!P5 LDG.E R11, desc[UR4][R2.64] ;  /* 0x00000004020bd981 */ /* 0x000ea4000c1e1900 */
[----:B--2---:R-:W-:-:S05]  /*0480*/  @!P5 IMAD.IADD R11, R8, 0x1, R11 ;  /* 0x00000001080bd824 */ /* 0x004fca00078e020b */
[----:B------:R4:W-:Y:S02]  /*0490*/  @!P5 STG.E desc[UR4][R2.64], R11 ;  /* 0x0000000b0200d986 */ /* 0x0009e4000c101904 */
.L_x_7:
[----:B------:R-:W-:Y:S05]  /*04a0*/  BSYNC.RECONVERGENT B0 ;  /* 0x0000000000007941 */ /* 0x000fea0003800200 */
.L_x_6:
[----:B------:R-:W-:Y:S01]  /*04b0*/  BAR.SYNC.DEFER_BLOCKING 0x0 ;  /* 0x0000000000007b1d */ /* 0x000fe20000010000 */
[----:B------:R-:W-:-:S05]  /*04c0*/  ISETP.NE.AND P5, PT, R0, RZ, PT ;  /* 0x000000ff0000720c */ /* 0x000fca0003fa5270 */
[----:B------:R-:W-:Y:S04]  /*04d0*/  BSSY.RECONVERGENT B0, `(.L_x_8) ;  /* 0x000000b000007945 */ /* 0x000fe80003800200 */
[----:B------:R-:W-:Y:S05]  /*04e0*/  @P4 BRA `(.L_x_9) ;  /* 0x0000000000244947 */ /* 0x000fea0003800000 */
[----:B------:R-:W-:-:S13]  /*04f0*/  ISETP.GE.AND P4, PT, R0, 0x10, PT ;  /* 0x000000100000780c */ /* 0x000fda0003f86270 */
[----:B------:R-:W2:Y:S04]  /*0500*/  @P4 LDG.E R8, desc[UR4][R4.64+0x80] ;  /* 0x0000800404084981 */ /* 0x000ea8000c1e1900 */
[----:B01-34-:R-:W2:Y:S02]  /*0510*/  @P4 LDG.E R9, desc[UR4][R2.64] ;  /* 0x0000000402094981 */ /* 0x01bea4000c1e1900 */
[----:B--2---:R-:W-:Y:S02]  /*0520*/  @P4 IMAD.IADD R9, R8, 0x1, R9 ;  /* 0x0000000108094824 */ /* 0x004fe400078e0209 */
[----:B------:R-:W2:Y:S04]  /*0530*/  @!P4 LDG.E R8, desc[UR4][R2.64+0x80] ;  /* 0x000080040208c981 */ /* 0x000ea8000c1e1900 */
[----:B------:R0:W-:Y:S04]  /*0540*/  @P4 STG.E desc[UR4][R2.64], R9 ;  /* 0x0000000902004986 */ /* 0x0001e8000c101904 */
[----:B------:R-:W2:Y:S02]  /*0550*/  @!P4 LDG.E R11, desc[UR4][R2.64] ;  /* 0x00000004020bc981 */ /* 0x000ea4000c1e1900 */
[----:B--2---:R-:W-:-:S05]  /*0560*/  @!P4 IMAD.IADD R11, R8, 0x1, R11 ;  /* 0x00000001080bc824 */ /* 0x004fca00078e020b */
[----:B------:R0:W-:Y:S02]  /*0570*/  @!P4 STG.E desc[UR4][R2.64], R11 ;  /* 0x0000000b0200c986 */ /* 0x0001e4000c101904 */
.L_x_9:
[----:B------:R-:W-:Y:S05]  /*0580*/  BSYNC.RECONVERGENT B0 ;  /* 0x0000000000007941 */ /* 0x000fea0003800200 */
.L_x_8:
[----:B------:R-:W-:Y:S06]  /*0590*/  BAR.SYNC.DEFER_BLOCKING 0x0 ;  /* 0x0000000000007b1d */ /* 0x000fec0000010000 */
        /* <DEDUP_REMOVED lines=11> */
.L_x_11:
[----:B------:R-:W-:Y:S05]  /*0650*/  BSYNC.RECONVERGENT B0 ;  /* 0x0000000000007941 */ /* 0x000fea0003800200 */
.L_x_10:
[----:B------:R-:W-:Y:S06]  /*0660*/  BAR.SYNC.DEFER_BLOCKING 0x0 ;  /* 0x0000000000007b1d */ /* 0x000fec0000010000 */
[----:B------:R-:W-:Y:S04]  /*0670*/  BSSY.RECONVERGENT B0, `(.L_x_12) ;  /* 0x000000b000007945 */ /* 0x000fe80003800200 */
[----:B------:R-:W-:Y:S05]  /*0680*/  @P2 BRA `(.L_x_13) ;  /* 0x0000000000242947 */ /* 0x000fea0003800000 */
[----:B------:R-:W-:-:S13]  /*0690*/  ISETP.GE.AND P2, PT, R0, 0x4, PT ;  /* 0x000000040000780c */ /* 0x000fda0003f46270 */
[----:B------:R-:W2:Y:S04]  /*06a0*/  @P2 LDG.E R8, desc[UR4][R4.64+0x20] ;  /* 0x0000200404082981 */ /* 0x000ea8000c1e1900 */
[----:B01-34-:R-:W2:Y:S02]  /*06b0*/  @P2 LDG.E R9, desc[UR4][R2.64] ;  /* 0x0000000402092981 */ /* 0x01bea4000c1e1900 */
[----:B--2---:R-:W-:Y:S02]  /*06c0*/  @P2 IADD3 R9, PT, PT, R8, R9, RZ ;  /* 0x0000000908092210 */ /* 0x004fe40007ffe0ff */
[----:B------:R-:W2:Y:S04]  /*06d0*/  @!P2 LDG.E R8, desc[UR4][R2.64+0x20] ;  /* 0x000020040208a981 */ /* 0x000ea8000c1e1900 */
[----:B------:R0:W-:Y:S04]  /*06e0*/  @P2 STG.E desc[UR4][R2.64], R9 ;  /* 0x0000000902002986 */ /* 0x0001e8000c101904 */
[----:B------:R-:W2:Y:S02]  /*06f0*/  @!P2 LDG.E R11, desc[UR4][R2.64] ;  /* 0x00000004020ba981 */ /* 0x000ea4000c1e1900 */
[----:B--2---:R-:W-:-:S05]  /*0700*/  @!P2 IMAD.IADD R11, R8, 0x1, R11 ;  /* 0x00000001080ba824 */ /* 0x004fca00078e020b */
[----:B------:R0:W-:Y:S02]  /*0710*/  @!P2 STG.E desc[UR4][R2.64], R11 ;  /* 0x0000000b0200a986 */ /* 0x0001e4000c101904 */
.L_x_13:
[----:B------:R-:W-:Y:S05]  /*0720*/  BSYNC.RECONVERGENT B0 ;  /* 0x0000000000007941 */ /* 0x000fea0003800200 */
.L_x_12:
        /* <DEDUP_REMOVED lines=12> */
.L_x_15:
[----:B------:R-:W-:Y:S05]  /*07f0*/  BSYNC.RECONVERGENT B0 ;  /* 0x0000000000007941 */ /* 0x000fea0003800200 */
.L_x_14:
[----:B------:R-:W-:Y:S06]  /*0800*/  BAR.SYNC.DEFER_BLOCKING 0x0 ;  /* 0x0000000000007b1d */ /* 0x000fec0000010000 */
[----:B------:R-:W-:Y:S04]  /*0810*/  BSSY.RECONVERGENT B0, `(.L_x_16) ;  /* 0x000000c000007945 */ /* 0x000fe80003800200 */
[----:B------:R-:W-:Y:S05]  /*0820*/  @P0 BRA `(.L_x_17) ;  /* 0x0000000000280947 */ /* 0x000fea0003800000 */
[----:B------:R-:W-:-:S13]  /*0830*/  ISETP.NE.AND P0, PT, R0, 0x1, PT ;  /* 0x000000010000780c */ /* 0x000fda0003f05270 */
[----:B01-34-:R-:W0:Y:S01]  /*0840*/  @!P0 LDC.64 R8, c[0x0][0x380] ;  /* 0x0000e000ff088b82 */ /* 0x01be220000000a00 */
[----:B------:R-:W2:Y:S04]  /*0850*/  @!P0 LDG.E R11, desc[UR4][R2.64] ;  /* 0x00000004020b8981 */ /* 0x000ea8000c1e1900 */
[----:B------:R-:W3:Y:S04]  /*0860*/  @P0 LDG.E R10, desc[UR4][R2.64+0x8] ;  /* 0x00000804020a0981 */ /* 0x000ee8000c1e1900 */
[----:B0-----:R-:W2:Y:S02]  /*0870*/  @!P0 LDG.E R8, desc[UR4][R8.64+0xc] ;  /* 0x00000c0408088981 */ /* 0x001ea4000c1e1900 */
[----:B--2---:R-:W-:-:S05]  /*0880*/  @!P0 IMAD.IADD R11, R8, 0x1, R11 ;  /* 0x00000001080b8824 */ /* 0x004fca00078e020b */
[----:B------:R2:W-:Y:S04]  /*0890*/  @!P0 STG.E desc[UR4][R2.64], R11 ;  /* 0x0000000b02008986 */ /* 0x0005e8000c101904 */
[----:B------:R-:W3:Y:S02]  /*08a0*/  @P0 LDG.E R13, desc[UR4][R2.64] ;  /* 0x00000004020d0981 */ /* 0x000ee4000c1e1900 */
[----:B---3--:R-:W-:-:S05]  /*08b0*/  @P0 IMAD.IADD R13, R10, 0x1, R13 ;  /* 0x000000010a0d0824 */ /* 0x008fca00078e020d */
[----:B------:R2:W-:Y:S02]  /*08c0*/  @P0 STG.E desc[UR4][R2.64], R13 ;  /* 0x0000000d02000986 */ /* 0x0005e4000c101904 */
.L_x_17:
[----:B------:R-:W-:Y:S05]  /*08d0*/  BSYNC.RECONVERGENT B0 ;  /* 0x0000000000007941 */ /* 0x000fea0003800200 */
.L_x_16:
[----:B------:R-:W-:Y:S06]  /*08e0*/  BAR.SYNC.DEFER_BLOCKING 0x0 ;  /* 0x0000000000007b1d */ /* 0x000fec0000010000 */
[----:B------:R-:W-:Y:S04]  /*08f0*/  BSSY.RECONVERGENT B0, `(.L_x_18) ;  /* 0x000000b000007945 */ /* 0x000fe80003800200 */
[----:B------:R-:W-:Y:S05]  /*0900*/  @P6 BRA `(.L_x_19) ;  /* 0x0000000000246947 */ /* 0x000fea0003800000 */
[----:B------:R-:W-:-:S13]  /*0910*/  ISETP.GE.AND P0, PT, R0, RZ, PT ;  /* 0x000000ff0000720c */ /* 0x000fda0003f06270 */
[----:B------:R-:W5:Y:S04]  /*0920*/  @P0 LDG.E R4, desc[UR4][R4.64+0x4] ;  /* 0x0000040404040981 */ /* 0x000f68000c1e1900 */
[----:B01-34-:R-:W5:Y:S04]  /*0930*/  @P0 LDG.E R9, desc[UR4][R2.64] ;  /* 0x0000000402090981 */ /* 0x01bf68000c1e1900 */
[----:B------:R-:W3:Y:S01]  /*0940*/  @!P0 LDG.E R0, desc[UR4][R2.64+0x4] ;  /* 0x0000040402008981 */ /* 0x000ee2000c1e1900 */
[----:B-----5:R-:W-:-:S05]  /*0950*/  @P0 IADD3 R9, PT, PT, R4, R9, RZ ;  /* 0x0000000904090210 */ /* 0x020fca0007ffe0ff */
[----:B------:R0:W-:Y:S04]  /*0960*/  @P0 STG.E desc[UR4][R2.64], R9 ;  /* 0x0000000902000986 */ /* 0x0001e8000c101904 */
[----:B--2---:R-:W3:Y:S02]  /*0970*/  @!P0 LDG.E R11, desc[UR4][R2.64] ;  /* 0x00000004020b8981 */ /* 0x004ee4000c1e1900 */
[----:B---3--:R-:W-:-:S05]  /*0980*/  @!P0 IMAD.IADD R11, R0, 0x1, R11 ;  /* 0x00000001000b8824 */ /* 0x008fca00078e020b */
[----:B------:R0:W-:Y:S02]  /*0990*/  @!P0 STG.E desc[UR4][R2.64], R11 ;  /* 0x0000000b02008986 */ /* 0x0001e4000c101904 */
.L_x_19:
[----:B------:R-:W-:Y:S05]  /*09a0*/  BSYNC.RECONVERGENT B0 ;  /* 0x0000000000007941 */ /* 0x000fea0003800200 */
.L_x_18:
[----:B------:R-:W-:Y:S06]  /*09b0*/  BAR.SYNC.DEFER_BLOCKING 0x0 ;  /* 0x0000000000007b1d */ /* 0x000fec0000010000 */
[----:B------:R-:W-:Y:S05]  /*09c0*/  @P5 EXIT ;  /* 0x000000000000594d */ /* 0x000fea0003800000 */
[----:B01-34-:R-:W2:Y:S02]  /*09d0*/  LDC.64 R8, c[0x0][0x380] ;  /* 0x0000e000ff087b82 */ /* 0x01bea40000000a00 */
[----:B--2---:R-:W2:Y:S01]  /*09e0*/  LDG.E R11, desc[UR4][R8.64] ;  /* 0x00000004080b7981 */ /* 0x004ea2000c1e1900 */
[----:B------:R-:W-:Y:S01]  /*09f0*/  IMAD.MOV.U32 R10, RZ, RZ, RZ ;  /* 0x000000ffff0a7224 */ /* 0x000fe200078e00ff */
[----:B------:R-:W-:Y:S01]  /*0a00*/  MOV R0, 0x0 ;  /* 0x0000000000007802 */ /* 0x000fe20000000f00 */
[----:B------:R-:W0:Y:S03]  /*0a10*/  LDCU.64 UR4, c[0x4][0x18] ;  /* 0x01000300ff0477ac */ /* 0x000e260008000a00 */
[----:B------:R1:W3:Y:S01]  /*0a20*/  LDC.64 R2, c[0x4][R0] ;  /* 0x0100000000027b82 */ /* 0x0002e20000000a00 */
[----:B0-----:R-:W-:Y:S02]  /*0a30*/  IMAD.U32 R4, RZ, RZ, UR4 ;  /* 0x00000004ff047e24 */ /* 0x001fe4000f8e00ff */
[----:B------:R-:W-:Y:S01]  /*0a40*/  IMAD.U32 R5, RZ, RZ, UR5 ;  /* 0x00000005ff057e24 */ /* 0x000fe2000f8e00ff */
[----:B--23--:R1:W-:Y:S06]  /*0a50*/  STL.64 [R1], R10 ;  /* 0x0000000a01007387 */ /* 0x00c3ec0000100a00 */
[----:B------:R-:W-:-:S07]  /*0a60*/  LEPC R20, `(.L_x_20) ;  /* 0x000000001014794e */ /* 0x000fce0000000000 */
[----:B-1----:R-:W-:Y:S05]  /*0a70*/  CALL.ABS.NOINC R2 ;  /* 0x0000000002007343 */ /* 0x002fea0003c00000 */
.L_x_20:
[----:B------:R-:W-:Y:S05]  /*0a80*/  EXIT ;  /* 0x000000000000794d */ /* 0x000fea0003800000 */
.L_x_21:
[----:B------:R-:W-:-:S00]  /*0a90*/  BRA `(.L_x_21) ;  /* 0xfffffffc00fc7947 */ /* 0x000fc0000383ffff */
[----:B------:R-:W-:-:S00]  /*0aa0*/  NOP ;  /* 0x0000000000007918 */ /* 0x000fc00000000000 */
        /* <DEDUP_REMOVED lines=13> */
.L_x_66:


//--------------------- .text._Z8reduceV2Pi       --------------------------
	.section	.text._Z8reduceV2Pi,"ax",@progbits
	.align	128
        .global         _Z8reduceV2Pi
        .type           _Z8reduceV2Pi,@function
        .size           _Z8reduceV2Pi,(.L_x_67 - _Z8reduceV2Pi)
        .other          _Z8reduceV2Pi,@"STO_CUDA_ENTRY STV_DEFAULT"
_Z8reduceV2Pi:
.text._Z8reduceV2Pi:
        /* <DEDUP_REMOVED lines=10> */
[----:B--2---:R-:W-:Y:S02]  /*00a0*/  IMAD.X R7, RZ, RZ, UR7, P1 ;  /* 0x00000007ff077e24 */ /* 0x004fe400088e06ff */
[----:B-1----:R-:W-:Y:S01]  /*00b0*/  IMAD R0, R3, UR4, R0 ;  /* 0x0000000403007c24 */ /* 0x002fe2000f8e0200 */
[----:B------:R-:W0:Y:S04]  /*00c0*/  LDCU.64 UR4, c[0x0][0x358] ;  /* 0x00006b00ff0477ac */ /* 0x000e280008000a00 */
[C---:B------:R-:W-:Y:S02]  /*00d0*/  ISETP.GT.AND P0, PT, R0.reuse, 0x1ff, PT ;  /* 0x000001ff0000780c */ /* 0x040fe40003f04270 */
[C---:B------:R-:W-:Y:S01]  /*00e0*/  LOP3.LUT R10, R0.reuse, 0x1, RZ, 0xc0, !PT ;  /* 0x00000001000a7812 */ /* 0x040fe200078ec0ff */
[C---:B---3--:R-:W-:Y:S01]  /*00f0*/  IMAD.WIDE R2, R0.reuse, 0x4, R4 ;  /* 0x0000000400027825 */ /* 0x048fe200078e0204 */
[----:B------:R-:W-:-:S03]  /*0100*/  LOP3.LUT R11, R0, 0x80000001, RZ, 0xc0, !PT ;  /* 0x80000001000b7812 */ /* 0x000fc600078ec0ff */
[----:B------:R-:W-:-:S06]  /*0110*/  IMAD.WIDE.U32 R4, R0, 0x4, R4 ;  /* 0x0000000400047825 */ /* 0x000fcc00078e0004 */
[----:B------:R-:W-:Y:S05]  /*0120*/  @P0 BRA `(.L_x_23) ;  /* 0x0000000000380947 */ /* 0x000fea0003800000 */
[----:B------:R-:W-:Y:S01]  /*0130*/  ISETP.NE.AND P0, PT, R10, RZ, PT ;  /* 0x000000ff0a00720c */ /* 0x000fe20003f05270 */
[----:B------:R-:W-:Y:S01]  /*0140*/  BSSY.RECONVERGENT B1, `(.L_x_24) ;  /* 0x0000007000017945 */ /* 0x000fe20003800200 */
[----:B------:R-:W-:-:S11]  /*0150*/  ISETP.NE.AND P1, PT, R11, 0x1, PT ;  /* 0x000000010b00780c */ /* 0x000fd60003f25270 */
[----:B------:R-:W-:Y:S05]  /*0160*/  @P0 BRA `(.L_x_25) ;  /* 0x0000000000100947 */ /* 0x000fea0003800000 */
[----:B0-----:R-:W2:Y:S04]  /*0170*/  LDG.E R8, desc[UR4][R2.64+0x800] ;  /* 0x0008000402087981 */ /* 0x001ea8000c1e1900 */
[----:B------:R-:W2:Y:S02]  /*0180*/  LDG.E R9, desc[UR4][R2.64] ;  /* 0x0000000402097981 */ /* 0x000ea4000c1e1900 */
[----:B--2---:R-:W-:-:S05]  /*0190*/  IMAD.IADD R9, R8, 0x1, R9 ;  /* 0x0000000108097824 */ /* 0x004fca00078e0209 */
[----:B------:R1:W-:Y:S02]  /*01a0*/  STG.E desc[UR4][R2.64], R9 ;  /* 0x0000000902007986 */ /* 0x0003e4000c101904 */
.L_x_25:
[----:B0-----:R-:W-:Y:S05]  /*01b0*/  BSYNC.RECONVERGENT B1 ;  /* 0x0000000000017941 */ /* 0x001fea0003800200 */
.L_x_24:
[----:B------:R-:W-:Y:S05]  /*01c0*/  @P1 BRA `(.L_x_23) ;  /* 0x0000000000101947 */ /* 0x000fea0003800000 */
[----:B------:R-:W2:Y:S04]  /*01d0*/  LDG.E R8, desc[UR4][R4.64+0x800] ;  /* 0x0008000404087981 */ /* 0x000ea8000c1e1900 */
[----:B-1----:R-:W2:Y:S02]  /*01e0*/  LDG.E R9, desc[UR4][R4.64] ;  /* 0x0000000404097981 */ /* 0x002ea4000c1e1900 */
[----:B--2---:R-:W-:-:S05]  /*01f0*/  IMAD.IADD R9, R8, 0x1, R9 ;  /* 0x0000000108097824 */ /* 0x004fca00078e0209 */
[----:B------:R2:W-:Y:S02]  /*0200*/  STG.E desc[UR4][R4.64], R9 ;  /* 0x0000000904007986 */ /* 0x0005e4000c101904 */
.L_x_23:
[----:B0-----:R-:W-:Y:S05]  /*0210*/  BSYNC.RECONVERGENT B0 ;  /* 0x0000000000007941 */ /* 0x001fea0003800200 */
.L_x_22:
[----:B------:R-:W-:Y:S01]  /*0220*/  BAR.SYNC.DEFER_BLOCKING 0x0 ;  /* 0x0000000000007b1d */ /* 0x000fe20000010000 */
[----:B------:R-:W-:-:S05]  /*0230*/  ISETP.GT.AND P0, PT, R0, 0xff, PT ;  /* 0x000000ff0000780c */ /* 0x000fca0003f04270 */
[----:B------:R-:W-:Y:S08]  /*0240*/  BSSY.RECONVERGENT B0, `(.L_x_26) ;  /* 0x0000010000007945 */ /* 0x000ff00003800200 */
[----:B------:R-:W-:Y:S05]  /*0250*/  @P0 BRA `(.L_x_27) ;  /* 0x0000000000380947 */ /* 0x000fea0003800000 */
[----:B------:R-:W-:Y:S01]  /*0260*/  ISETP.NE.AND P0, PT, R10, RZ, PT ;  /* 0x000000ff0a00720c */ /* 0x000fe20003f05270 */
[----:B------:R-:W-:Y:S01]  /*0270*/  BSSY.RECONVERGENT B1, `(.L_x_28) ;  /* 0x0000007000017945 */ /* 0x000fe20003800200 */
[----:B------:R-:W-:-:S11]  /*0280*/  ISETP.NE.AND P1, PT, R11, 0x1, PT ;  /* 0x000000010b00780c */ /* 0x000fd60003f25270 */
[----:B------:R-:W-:Y:S05]  /*0290*/  @P0 BRA `(.L_x_29) ;  /* 0x0000000000100947 */ /* 0x000fea0003800000 */
[----:B------:R-:W3:Y:S04]  /*02a0*/  LDG.E R8, desc[UR4][R2.64+0x400] ;  /* 0x0004000402087981 */ /* 0x000ee8000c1e1900 */
[----:B-12---:R-:W3:Y:S02]  /*02b0*/  LDG.E R9, desc[UR4][R2.64] ;  /* 0x0000000402097981 */ /* 0x006ee4000c1e1900 */
[----:B---3--:R-:W-:-:S05]  /*02c0*/  IMAD.IADD R9, R8, 0x1, R9 ;  /* 0x0000000108097824 */ /* 0x008fca00078e0209 */
[----:B------:R0:W-:Y:S02]  /*02d0*/  STG.E desc[UR4][R2.64], R9 ;  /* 0x0000000902007986 */ /* 0x0001e4000c101904 */
.L_x_29:
[----:B------:R-:W-:Y:S05]  /*02e0*/  BSYNC.RECONVERGENT B1 ;  /* 0x0000000000017941 */ /* 0x000fea0003800200 */
.L_x_28:
[----:B------:R-:W-:Y:S05]  /*02f0*/  @P1 BRA `(.L_x_27) ;  /* 0x0000000000101947 */ /* 0x000fea0003800000 */
[----:B------:R-:W3:Y:S04]  /*0300*/  LDG.E R8, desc[UR4][R4.64+0x400] ;  /* 0x0004000404087981 */ /* 0x000ee8000c1e1900 */
[----:B012---:R-:W3:Y:S02]  /*0310*/  LDG.E R9, desc[UR4][R4.64] ;  /* 0x0000000404097981 */ /* 0x007ee4000c1e1900 */
[----:B---3--:R-:W-:-:S05]  /*0320*/  IMAD.IADD R9, R8, 0x1, R9 ;  /* 0x0000000108097824 */ /* 0x008fca00078e0209 */
[----:B------:R3:W-:Y:S02]  /*0330*/  STG.E desc[UR4][R4.64], R9 ;  /* 0x0000000904007986 */ /* 0x0007e4000c101904 */
.L_x_27:
[----:B------:R-:W-:Y:S05]  /*0340*/  BSYNC.RECONVERGENT B0 ;  /* 0x0000000000007941 */ /* 0x000fea0003800200 */
.L_x_26:
        /* <DEDUP_REMOVED lines=8> */
[----:B------:R-:W4:Y:S04]  /*03d0*/  LDG.E R8, desc[UR4][R2.64+0x200] ;  /* 0x0002000402087981 */ /* 0x000f28000c1e1900 */
[----:B0123--:R-:W4:Y:S02]  /*03e0*/  LDG.E R9, desc[UR4][R2.64] ;  /* 0x0000000402097981 */ /* 0x00ff24000c1e1900 */
[----:B----4-:R-:W-:-:S05]  /*03f0*/  IMAD.IADD R9, R8, 0x1, R9 ;  /* 0x0000000108097824 */ /* 0x010fca00078e0209 */
[----:B------:R4:W-:Y:S02]  /*0400*/  STG.E desc[UR4][R2.64], R9 ;  /* 0x0000000902007986 */ /* 0x0009e4000c101904 */
.L_x_33:
[----:B------:R-:W-:Y:S05]  /*0410*/  BSYNC.RECONVERGENT B1 ;  /* 0x0000000000017941 */ /* 0x000fea0003800200 */
.L_x_32:
[----:B------:R-:W-:Y:S05]  /*0420*/  @P1 BRA `(.L_x_31) ;  /* 0x0000000000101947 */ /* 0x000fea0003800000 */
[----:B------:R-:W5:Y:S04]  /*0430*/  LDG.E R8, desc[UR4][R4.64+0x200] ;  /* 0x0002000404087981 */ /* 0x000f68000c1e1900 */
[----:B01234-:R-:W5:Y:S02]  /*0440*/  LDG.E R9, desc[UR4][R4.64] ;  /* 0x0000000404097981 */ /* 0x01ff64000c1e1900 */
[----:B-----5:R-:W-:-:S05]  /*0450*/  IMAD.IADD R9, R8, 0x1, R9 ;  /* 0x0000000108097824 */ /* 0x020fca00078e0209 */
[----:B------:R0:W-:Y:S02]  /*0460*/  STG.E desc[UR4][R4.64], R9 ;  /* 0x0000000904007986 */ /* 0x0001e4000c101904 */
.L_x_31:
[----:B------:R-:W-:Y:S05]  /*0470*/  BSYNC.RECONVERGENT B0 ;  /* 0x0000000000007941 */ /* 0x000fea0003800200 */
.L_x_30:
        /* <DEDUP_REMOVED lines=8> */
[----:B------:R-:W5:Y:S04]  /*0500*/  LDG.E R8, desc[UR4][R2.64+0x100] ;  /* 0x0001000402087981 */ /* 0x000f68000c1e1900 */
[----:B01234-:R-:W5:Y:S02]  /*0510*/  LDG.E R9, desc[UR4][R2.64] ;  /* 0x0000000402097981 */ /* 0x01ff64000c1e1900 */
[----:B-----5:R-:W-:-:S05]  /*0520*/  IMAD.IADD R9, R8, 0x1, R9 ;  /* 0x0000000108097824 */ /* 0x020fca00078e0209 */
[----:B------:R0:W-:Y:S02]  /*0530*/  STG.E desc[UR4][R2.64], R9 ;  /* 0x0000000902007986 */ /* 0x0001e4000c101904 */
.L_x_37:
[----:B------:R-:W-:Y:S05]  /*0540*/  BSYNC.RECONVERGENT B1 ;  /* 0x0000000000017941 */ /* 0x000fea0003800200 */
.L_x_36:
[----:B------:R-:W-:Y:S05]  /*0550*/  @P1 BRA `(.L_x_35) ;  /* 0x0000000000101947 */ /* 0x000fea0003800000 */
[----:B------:R-:W5:Y:S04]  /*0560*/  LDG.E R8, desc[UR4][R4.64+0x100] ;  /* 0x0001000404087981 */ /* 0x000f68000c1e1900 */
[----:B01234-:R-:W5:Y:S02]  /*0570*/  LDG.E R9, desc[UR4][R4.64] ;  /* 0x0000000404097981 */ /* 0x01ff64000c1e1900 */
[----:B-----5:R-:W-:-:S05]  /*0580*/  IMAD.IADD R9, R8, 0x1, R9 ;  /* 0x0000000108097824 */ /* 0x020fca00078e0209 */
[----:B------:R0:W-:Y:S02]  /*0590*/  STG.E desc[UR4][R4.64], R9 ;  /* 0x0000000904007986 */ /* 0x0001e4000c101904 */
.L_x_35:
[----:B------:R-:W-:Y:S05]  /*05a0*/  BSYNC.RECONVERGENT B0 ;  /* 0x0000000000007941 */ /* 0x000fea0003800200 */
.L_x_34:
        /* <DEDUP_REMOVED lines=12> */
.L_x_41:
[----:B------:R-:W-:Y:S05]  /*0670*/  BSYNC.RECONVERGENT B1 ;  /* 0x0000000000017941 */ /* 0x000fea0003800200 */
.L_x_40:
[----:B------:R-:W-:Y:S05]  /*0680*/  @P1 BRA `(.L_x_39) ;  /* 0x0000000000101947 */ /* 0x000fea0003800000 */
[----:B------:R-:W5:Y:S04]  /*0690*/  LDG.E R8, desc[UR4][R4.64+0x80] ;  /* 0x0000800404087981 */ /* 0x000f68000c1e1900 */
[----:B01234-:R-:W5:Y:S02]  /*06a0*/  LDG.E R9, desc[UR4][R4.64] ;  /* 0x0000000404097981 */ /* 0x01ff64000c1e1900 */
[----:B-----5:R-:W-:-:S05]  /*06b0*/  IMAD.IADD R9, R8, 0x1, R9 ;  /* 0x0000000108097824 */ /* 0x020fca00078e0209 */
[----:B------:R0:W-:Y:S02]  /*06c0*/  STG.E desc[UR4][R4.64], R9 ;  /* 0x0000000904007986 */ /* 0x0001e4000c101904 */
.L_x_39:
[----:B------:R-:W-:Y:S05]  /*06d0*/  BSYNC.RECONVERGENT B0 ;  /* 0x0000000000007941 */ /* 0x000fea0003800200 */
.L_x_38:
        /* <DEDUP_REMOVED lines=12> */
.L_x_45:
[----:B------:R-:W-:Y:S05]  /*07a0*/  BSYNC.RECONVERGENT B1 ;  /* 0x0000000000017941 */ /* 0x000fea0003800200 */
.L_x_44:
[----:B------:R-:W-:Y:S05]  /*07b0*/  @P1 BRA `(.L_x_43) ;  /* 0x0000000000101947 */ /* 0x000fea0003800000 */
[----:B------:R-:W5:Y:S04]  /*07c0*/  LDG.E R8, desc[UR4][R4.64+0x40] ;  /* 0x0000400404087981 */ /* 0x000f68000c1e1900 */
[----:B01234-:R-:W5:Y:S02]  /*07d0*/  LDG.E R9, desc[UR4][R4.64] ;  /* 0x0000000404097981 */ /* 0x01ff64000c1e1900 */
[----:B-----5:R-:W-:-:S05]  /*07e0*/  IMAD.IADD R9, R8, 0x1, R9 ;  /* 0x0000000108097824 */ /* 0x020fca00078e0209 */
[----:B------:R0:W-:Y:S02]  /*07f0*/  STG.E desc[UR4][R4.64], R9 ;  /* 0x0000000904007986 */ /* 0x0001e4000c101904 */
.L_x_43:
[----:B------:R-:W-:Y:S05]  /*0800*/  BSYNC.RECONVERGENT B0 ;  /* 0x0000000000007941 */ /* 0x000fea0003800200 */
.L_x_42:
        /* <DEDUP_REMOVED lines=12> */
.L_x_49:
[----:B------:R-:W-:Y:S05]  /*08d0*/  BSYNC.RECONVERGENT B1 ;  /* 0x0000000000017941 */ /* 0x000fea0003800200 */
.L_x_48:
[----:B------:R-:W-:Y:S05]  /*08e0*/  @P1 BRA `(.L_x_47) ;  /* 0x0000000000101947 */ /* 0x000fea0003800000 */
[----:B------:R-:W5:Y:S04]  /*08f0*/  LDG.E R8, desc[UR4][R4.64+0x20] ;  /* 0x0000200404087981 */ /* 0x000f68000c1e1900 */
[----:B01234-:R-:W5:Y:S02]  /*0900*/  LDG.E R9, desc[UR4][R4.64] ;  /* 0x0000000404097981 */ /* 0x01ff64000c1e1900 */
[----:B-----5:R-:W-:-:S05]  /*0910*/  IMAD.IADD R9, R8, 0x1, R9 ;  /* 0x0000000108097824 */ /* 0x020fca00078e0209 */
[----:B------:R0:W-:Y:S02]  /*0920*/  STG.E desc[UR4][R4.64], R9 ;  /* 0x0000000904007986 */ /* 0x0001e4000c101904 */
.L_x_47:
[----:B------:R-:W-:Y:S05]  /*0930*/  BSYNC.RECONVERGENT B0 ;  /* 0x0000000000007941 */ /* 0x000fea0003800200 */
.L_x_46:
        /* <DEDUP_REMOVED lines=12> */
.L_x_53:
[----:B------:R-:W-:Y:S05]  /*0a00*/  BSYNC.RECONVERGENT B1 ;  /* 0x0000000000017941 */ /* 0x000fea0003800200 */
.L_x_52:
[----:B------:R-:W-:Y:S05]  /*0a10*/  @P1 BRA `(.L_x_51) ;  /* 0x0000000000101947 */ /* 0x000fea0003800000 */
[----:B------:R-:W5:Y:S04]  /*0a20*/  LDG.E R8, desc[UR4][R4.64+0x10] ;  /* 0x0000100404087981 */ /* 0x000f68000c1e1900 */
[----:B01234-:R-:W5:Y:S02]  /*0a30*/  LDG.E R9, desc[UR4][R4.64] ;  /* 0x0000000404097981 */ /* 0x01ff64000c1e1900 */
[----:B-----5:R-:W-:-:S05]  /*0a40*/  IMAD.IADD R9, R8, 0x1, R9 ;  /* 0x0000000108097824 */ /* 0x020fca00078e0209 */
[----:B------:R0:W-:Y:S02]  /*0a50*/  STG.E desc[UR4][R4.64], R9 ;  /* 0x0000000904007986 */ /* 0x0001e4000c101904 */
.L_x_51:
[----:B------:R-:W-:Y:S05]  /*0a60*/  BSYNC.RECONVERGENT B0 ;  /* 0x0000000000007941 */ /* 0x000fea0003800200 */
.L_x_50:
        /* <DEDUP_REMOVED lines=12> */
.L_x_57:
[----:B------:R-:W-:Y:S05]  /*0b30*/  BSYNC.RECONVERGENT B1 ;  /* 0x0000000000017941 */ /* 0x000fea0003800200 */
.L_x_56:
[----:B------:R-:W-:Y:S05]  /*0b40*/  @P1 BRA `(.L_x_55) ;  /* 0x0000000000101947 */ /* 0x000fea0003800000 */
[----:B------:R-:W5:Y:S04]  /*0b50*/  LDG.E R8, desc[UR4][R4.64+0x8] ;  /* 0x0000080404087981 */ /* 0x000f68000c1e1900 */
[----:B01234-:R-:W5:Y:S02]  /*0b60*/  LDG.E R9, desc[UR4][R4.64] ;  /* 0x0000000404097981 */ /* 0x01ff64000c1e1900 */
[----:B-----5:R-:W-:-:S05]  /*0b70*/  IMAD.IADD R9, R8, 0x1, R9 ;  /* 0x0000000108097824 */ /* 0x020fca00078e0209 */
[----:B------:R0:W-:Y:S02]  /*0b80*/  STG.E desc[UR4][R4.64], R9 ;  /* 0x0000000904007986 */ /* 0x0001e4000c101904 */
.L_x_55:
[----:B------:R-:W-:Y:S05]  /*0b90*/  BSYNC.RECONVERGENT B0 ;  /* 0x0000000000007941 */ /* 0x000fea0003800200 */
.L_x_54:
[----:B------:R-:W-:Y:S01]  /*0ba0*/  BAR.SYNC.DEFER_BLOCKING 0x0 ;  /* 0x0000000000007b1d */ /* 0x000fe20000010000 */
[----:B------:R-:W-:-:S05]  /*0bb0*/  ISETP.GT.AND P0, PT, R0, RZ, PT ;  /* 0x000000ff0000720c */ /* 0x000fca0003f04270 */
        /* <DEDUP_REMOVED lines=10> */
.L_x_61:
[----:B------:R-:W-:Y:S05]  /*0c60*/  BSYNC.RECONVERGENT B1 ;  /* 0x0000000000017941 */ /* 0x000fea0003800200 */
.L_x_60:
[----:B------:R-:W-:Y:S05]  /*0c70*/  @P1 BRA `(.L_x_59) ;  /* 0x0000000000101947 */ /* 0x000fea0003800000 */
[----:B01--4-:R-:W4:Y:S04]  /*0c80*/  LDG.E R2, desc[UR4][R4.64+0x4] ;  /* 0x0000040404027981 */ /* 0x013f28000c1e1900 */
[----:B------:R-:W4:Y:S02]  /*0c90*/  LDG.E R3, desc[UR4][R4.64] ;  /* 0x0000000404037981 */ /* 0x000f24000c1e1900 */
[----:B----4-:R-:W-:-:S05]  /*0ca0*/  IMAD.IADD R3, R2, 0x1, R3 ;  /* 0x0000000102037824 */ /* 0x010fca00078e0203 */
[----:B------:R0:W-:Y:S02]  /*0cb0*/  STG.E desc[UR4][R4.64], R3 ;  /* 0x0000000304007986 */ /* 0x0001e4000c101904 */
.L_x_59:
[----:B------:R-:W-:Y:S05]  /*0cc0*/  BSYNC.RECONVERGENT B0 ;  /* 0x0000000000007941 */ /* 0x000fea0003800200 */
.L_x_58:
[----:B------:R-:W-:Y:S01]  /*0cd0*/  BAR.SYNC.DEFER_BLOCKING 0x0 ;  /* 0x0000000000007b1d */ /* 0x000fe20000010000 */
[----:B------:R-:W-:-:S13]  /*0ce0*/  ISETP.NE.AND P0, PT, R0, RZ, PT ;  /* 0x000000ff0000720c */ /* 0x000fda0003f05270 */
[----:B------:R-:W-:Y:S05]  /*0cf0*/  @P0 EXIT ;  /* 0x000000000000094d */ /* 0x000fea0003800000 */
[----:B01--4-:R-:W0:Y:S02]  /*0d00*/  LDC.64 R2, c[0x0][0x380] ;  /* 0x0000e000ff027b82 */ /* 0x013e240000000a00 */
[----:B0-----:R-:W4:Y:S01]  /*0d10*/  LDG.E R11, desc[UR4][R2.64] ;  /* 0x00000004020b7981 */ /* 0x001f22000c1e1900 */
[----:B------:R-:W-:Y:S01]  /*0d20*/  IMAD.MOV.U32 R10, RZ, RZ, RZ ;  /* 0x000000ffff0a7224 */ /* 0x000fe200078e00ff */
[----:B------:R-:W-:Y:S01]  /*0d30*/  MOV R0, 0x0 ;  /* 0x0000000000007802 */ /* 0x000fe20000000f00 */
[----:B------:R-:W0:Y:S03]  /*0d40*/  LDCU.64 UR4, c[0x4][0x10] ;  /* 0x01000200ff0477ac */ /* 0x000e260008000a00 */
[----:B--23--:R1:W2:Y:S01]  /*0d50*/  LDC.64 R8, c[0x4][R0] ;  /* 0x0100000000087b82 */ /* 0x00c2a20000000a00 */
[----:B0-----:R-:W-:Y:S02]  /*0d60*/  IMAD.U32 R4, RZ, RZ, UR4 ;  /* 0x00000004ff047e24 */ /* 0x001fe4000f8e00ff */
[----:B------:R-:W-:Y:S01]  /*0d70*/  IMAD.U32 R5, RZ, RZ, UR5 ;  /* 0x00000005ff057e24 */ /* 0x000fe2000f8e00ff */
[----:B--2-4-:R1:W-:Y:S06]  /*0d80*/  STL.64 [R1], R10 ;  /* 0x0000000a01007387 */ /* 0x0143ec0000100a00 */
[----:B------:R-:W-:-:S07]  /*0d90*/  LEPC R20, `(.L_x_62) ;  /* 0x000000001014794e */ /* 0x000fce0000000000 */
[----:B-1----:R-:W-:Y:S05]  /*0da0*/  CALL.ABS.NOINC R8 ;  /* 0x0000000008007343 */ /* 0x002fea0003c00000 */
.L_x_62:
[----:B------:R-:W-:Y:S05]  /*0db0*/  EXIT ;  /* 0x000000000000794d */ /* 0x000fea0003800000 */
.L_x_63:
        /* <DEDUP_REMOVED lines=12> */
.L_x_67:


//--------------------- .text._Z8reduceV1Pi       --------------------------
	.section	.text._Z8reduceV1Pi,"ax",@progbits
	.align	128
        .global         _Z8reduceV1Pi
        .type           _Z8reduceV1Pi,@function
        .size           _Z8reduceV1Pi,(.L_x_68 - _Z8reduceV1Pi)
        .other          _Z8reduceV1Pi,@"STO_CUDA_ENTRY STV_DEFAULT"
_Z8reduceV1Pi:
.text._Z8reduceV1Pi:
[----:B------:R-:W0:Y:S01]  /*0000*/  LDC R1, c[0x0][0x37c] ;  /* 0x0000df00ff017b82 */ /* 0x000e220000000800 */
[----:B------:R-:W1:Y:S01]  /*0010*/  S2R R0, SR_TID.X ;  /* 0x0000000000007919 */ /* 0x000e620000002100 */
[----:B------:R-:W2:Y:S06]  /*0020*/  LDCU UR7, c[0x0][0x2fc] ;  /* 0x00005f80ff0777ac */ /* 0x000eac0008000800 */
[----:B------:R-:W1:Y:S01]  /*0030*/  S2UR UR6, SR_CTAID.X ;  /* 0x00000000000679c3 */ /* 0x000e620000002500 */
[----:B0-----:R-:W-:Y:S01]  /*0040*/  VIADD R1, R1, 0xfffffff8 ;  /* 0xfffffff801017836 */ /* 0x001fe20000000000 */
[----:B------:R-:W0:Y:S06]  /*0050*/  LDCU.64 UR4, c[0x0][0x358] ;  /* 0x00006b00ff0477ac */ /* 0x000e2c0008000a00 */
[----:B------:R-:W1:Y:S08]  /*0060*/  LDC R5, c[0x0][0x360] ;  /* 0x0000d800ff057b82 */ /* 0x000e700000000800 */
[----:B------:R-:W3:Y:S01]  /*0070*/  LDC.64 R2, c[0x0][0x380] ;  /* 0x0000e000ff027b82 */ /* 0x000ee20000000a00 */
[----:B-1----:R-:W-:-:S05]  /*0080*/  IMAD R0, R5, UR6, R0 ;  /* 0x0000000605007c24 */ /* 0x002fca000f8e0200 */
[C---:B------:R-:W-:Y:S01]  /*0090*/  ISETP.GT.AND P0, PT, R0.reuse, 0x1ff, PT ;  /* 0x000001ff0000780c */ /* 0x040fe20003f04270 */
[----:B---3--:R-:W-:-:S12]  /*00a0*/  IMAD.WIDE R2, R0, 0x4, R2 ;  /* 0x0000000400027825 */ /* 0x008fd800078e0202 */
[----:B0-----:R-:W3:Y:S04]  /*00b0*/  @!P0 LDG.E R4, desc[UR4][R2.64+0x800] ;  /* 0x0008000402048981 */ /* 0x001ee8000c1e1900 */
[----:B------:R-:W3:Y:S01]  /*00c0*/  @!P0 LDG.E R5, desc[UR4][R2.64] ;  /* 0x0000000402058981 */ /* 0x000ee2000c1e1900 */
[----:B------:R-:W-:Y:S01]  /*00d0*/  ISETP.GT.AND P1, PT, R0, 0xff, PT ;  /* 0x000000ff0000780c */ /* 0x000fe20003f24270 */
[----:B---3--:R-:W-:-:S05]  /*00e0*/  @!P0 IMAD.IADD R5, R4, 0x1, R5 ;  /* 0x0000000104058824 */ /* 0x008fca00078e0205 */
[----:B------:R0:W-:Y:S01]  /*00f0*/  @!P0 STG.E desc[UR4][R2.64], R5 ;  /* 0x0000000502008986 */ /* 0x0001e2000c101904 */
[----:B------:R-:W-:Y:S06]  /*0100*/  BAR.SYNC.DEFER_BLOCKING 0x0 ;  /* 0x0000000000007b1d */ /* 0x000fec0000010000 */
[----:B------:R-:W3:Y:S04]  /*0110*/  @!P1 LDG.E R4, desc[UR4][R2.64+0x400] ;  /* 0x0004000402049981 */ /* 0x000ee8000c1e1900 */
        /* <DEDUP_REMOVED lines=11> */
[----:B------:R-:W4:Y:S04]  /*01d0*/  @!P1 LDG.E R4, desc[UR4][R2.64+0x100] ;  /* 0x0001000402049981 */ /* 0x000f28000c1e1900 */
[----:B0-----:R-:W4:Y:S01]  /*01e0*/  @!P1 LDG.E R5, desc[UR4][R2.64] ;  /* 0x0000000402059981 */ /* 0x001f22000c1e1900 */
[----:B------:R-:W-:Y:S01]  /*01f0*/  ISETP.GT.AND P0, PT, R0, 0x1f, PT ;  /* 0x0000001f0000780c */ /* 0x000fe20003f04270 */
[----:B----4-:R-:W-:-:S05]  /*0200*/  @!P1 IMAD.IADD R5, R4, 0x1, R5 ;  /* 0x0000000104059824 */ /* 0x010fca00078e0205 */
[----:B------:R0:W-:Y:S01]  /*0210*/  @!P1 STG.E desc[UR4][R2.64], R5 ;  /* 0x0000000502009986 */ /* 0x0001e2000c101904 */
[----:B------:R-:W-:Y:S06]  /*0220*/  BAR.SYNC.DEFER_BLOCKING 0x0 ;  /* 0x0000000000007b1d */ /* 0x000fec0000010000 */
[----:B------:R-:W4:Y:S04]  /*0230*/  @!P0 LDG.E R4, desc[UR4][R2.64+0x80] ;  /* 0x0000800402048981 */ /* 0x000f28000c1e1900 */
[----:B-1----:R-:W4:Y:S01]  /*0240*/  @!P0 LDG.E R7, desc[UR4][R2.64] ;  /* 0x0000000402078981 */ /* 0x002f22000c1e1900 */
[----:B------:R-:W-:-:S02]  /*0250*/  ISETP.GT.AND P1, PT, R0, 0xf, PT ;  /* 0x0000000f0000780c */ /* 0x000fc40003f24270 */
[----:B----4-:R-:W-:-:S05]  /*0260*/  @!P0 IADD3 R7, PT, PT, R4, R7, RZ ;  /* 0x0000000704078210 */ /* 0x010fca0007ffe0ff */
[----:B------:R1:W-:Y:S01]  /*0270*/  @!P0 STG.E desc[UR4][R2.64], R7 ;  /* 0x0000000702008986 */ /* 0x0003e2000c101904 */
[----:B------:R-:W-:Y:S06]  /*0280*/  BAR.SYNC.DEFER_BLOCKING 0x0 ;  /* 0x0000000000007b1d */ /* 0x000fec0000010000 */
[----:B------:R-:W4:Y:S04]  /*0290*/  @!P1 LDG.E R4, desc[UR4][R2.64+0x40] ;  /* 0x0000400402049981 */ /* 0x000f28000c1e1900 */
[----:B---3--:R-:W4:Y:S01]  /*02a0*/  @!P1 LDG.E R9, desc[UR4][R2.64] ;  /* 0x0000000402099981 */ /* 0x008f22000c1e1900 */
[----:B------:R-:W-:Y:S01]  /*02b0*/  ISETP.GT.AND P0, PT, R0, 0x7, PT ;  /* 0x000000070000780c */ /* 0x000fe20003f04270 */
[----:B----4-:R-:W-:-:S05]  /*02c0*/  @!P1 IMAD.IADD R9, R4, 0x1, R9 ;  /* 0x0000000104099824 */ /* 0x010fca00078e0209 */
        /* <DEDUP_REMOVED lines=10> */
[----:B------:R-:W-:Y:S01]  /*0370*/  ISETP.GT.AND P2, PT, R0, 0x1, PT ;  /* 0x000000010000780c */ /* 0x000fe20003f44270 */
[----:B----4-:R-:W-:-:S05]  /*0380*/  @!P1 IMAD.IADD R7, R4, 0x1, R7 ;  /* 0x0000000104079824 */ /* 0x010fca00078e0207 */
[----:B------:R2:W-:Y:S01]  /*0390*/  @!P1 STG.E desc[UR4][R2.64], R7 ;  /* 0x0000000702009986 */ /* 0x0005e2000c101904 */
[----:B------:R-:W-:Y:S06]  /*03a0*/  BAR.SYNC.DEFER_BLOCKING 0x0 ;  /* 0x0000000000007b1d */ /* 0x000fec0000010000 */
[----:B------:R-:W4:Y:S04]  /*03b0*/  @!P2 LDG.E R4, desc[UR4][R2.64+0x8] ;  /* 0x000008040204a981 */ /* 0x000f28000c1e1900 */
[----:B---3--:R-:W4:Y:S01]  /*03c0*/  @!P2 LDG.E R9, desc[UR4][R2.64] ;  /* 0x000000040209a981 */ /* 0x008f22000c1e1900 */
[----:B------:R-:W-:-:S02]  /*03d0*/  ISETP.GT.AND P0, PT, R0, RZ, PT ;  /* 0x000000ff0000720c */ /* 0x000fc40003f04270 */
[----:B----4-:R-:W-:-:S05]  /*03e0*/  @!P2 IADD3 R9, PT, PT, R4, R9, RZ ;  /* 0x000000090409a210 */ /* 0x010fca0007ffe0ff */
[----:B------:R1:W-:Y:S01]  /*03f0*/  @!P2 STG.E desc[UR4][R2.64], R9 ;  /* 0x000000090200a986 */ /* 0x0003e2000c101904 */
[----:B------:R-:W-:Y:S06]  /*0400*/  BAR.SYNC.DEFER_BLOCKING 0x0 ;  /* 0x0000000000007b1d */ /* 0x000fec0000010000 */
[----:B------:R-:W3:Y:S04]  /*0410*/  @!P0 LDG.E R4, desc[UR4][R2.64+0x4] ;  /* 0x0000040402048981 */ /* 0x000ee8000c1e1900 */
[----:B0-----:R-:W3:Y:S01]  /*0420*/  @!P0 LDG.E R5, desc[UR4][R2.64] ;  /* 0x0000000402058981 */ /* 0x001ee2000c1e1900 */
[----:B------:R-:W0:Y:S01]  /*0430*/  LDCU UR6, c[0x0][0x2f8] ;  /* 0x00005f00ff0677ac */ /* 0x000e220008000800 */
[----:B------:R-:W-:-:S02]  /*0440*/  ISETP.NE.AND P1, PT, R0, RZ, PT ;  /* 0x000000ff0000720c */ /* 0x000fc40003f25270 */
[----:B0-----:R-:W-:-:S05]  /*0450*/  IADD3 R6, P2, PT, R1, UR6, RZ ;  /* 0x0000000601067c10 */ /* 0x001fca000ff5e0ff */
[----:B--2---:R-:W-:Y:S02]  /*0460*/  IMAD.X R7, RZ, RZ, UR7, P2 ;  /* 0x00000007ff077e24 */ /* 0x004fe400090e06ff */
[----:B---3--:R-:W-:-:S05]  /*0470*/  @!P0 IMAD.IADD R5, R4, 0x1, R5 ;  /* 0x0000000104058824 */ /* 0x008fca00078e0205 */
[----:B------:R1:W-:Y:S01]  /*0480*/  @!P0 STG.E desc[UR4][R2.64], R5 ;  /* 0x0000000502008986 */ /* 0x0003e2000c101904 */
[----:B------:R-:W-:Y:S06]  /*0490*/  BAR.SYNC.DEFER_BLOCKING 0x0 ;  /* 0x0000000000007b1d */ /* 0x000fec0000010000 */
[----:B------:R-:W-:Y:S05]  /*04a0*/  @P1 EXIT ;  /* 0x000000000000194d */ /* 0x000fea0003800000 */
[----:B-1----:R-:W0:Y:S02]  /*04b0*/  LDC.64 R2, c[0x0][0x380] ;  /* 0x0000e000ff027b82 */ /* 0x002e240000000a00 */
[----:B0-----:R-:W2:Y:S01]  /*04c0*/  LDG.E R11, desc[UR4][R2.64] ;  /* 0x00000004020b7981 */ /* 0x001ea2000c1e1900 */
[----:B------:R-:W-:Y:S01]  /*04d0*/  IMAD.MOV.U32 R10, RZ, RZ, RZ ;  /* 0x000000ffff0a7224 */ /* 0x000fe200078e00ff */
[----:B------:R-:W-:Y:S01]  /*04e0*/  MOV R0, 0x0 ;  /* 0x0000000000007802 */ /* 0x000fe20000000f00 */
[----:B------:R-:W0:Y:S03]  /*04f0*/  LDCU.64 UR4, c[0x4][0x8] ;  /* 0x01000100ff0477ac */ /* 0x000e260008000a00 */
[----:B------:R1:W3:Y:S01]  /*0500*/  LDC.64 R8, c[0x4][R0] ;  /* 0x0100000000087b82 */ /* 0x0002e20000000a00 */
[----:B0-----:R-:W-:Y:S01]  /*0510*/  MOV R4, UR4 ;  /* 0x0000000400047c02 */ /* 0x001fe20008000f00 */
[----:B------:R-:W-:Y:S01]  /*0520*/  IMAD.U32 R5, RZ, RZ, UR5 ;  /* 0x00000005ff057e24 */ /* 0x000fe2000f8e00ff */
[----:B--23--:R1:W-:Y:S06]  /*0530*/  STL.64 [R1], R10 ;  /* 0x0000000a01007387 */ /* 0x00c3ec0000100a00 */
[----:B------:R-:W-:-:S07]  /*0540*/  LEPC R20, `(.L_x_64) ;  /* 0x000000001014794e */ /* 0x000fce0000000000 */
[----:B-1----:R-:W-:Y:S05]  /*0550*/  CALL.ABS.NOINC R8 ;  /* 0x0000000008007343 */ /* 0x002fea0003c00000 */
.L_x_64:
[----:B------:R-:W-:Y:S05]  /*0560*/  EXIT ;  /* 0x000000000000794d */ /* 0x000fea0003800000 */
.L_x_65:
        /* <DEDUP_REMOVED lines=9> */
.L_x_68:


//--------------------- .nv.global.init           --------------------------
	.section	.nv.global.init,"aw",@progbits
.nv.global.init:
	.type		$str$2,@object
	.size		$str$2,($str - $str$2)
$str$2:
        /*0000*/ 	.byte	0x47, 0x50, 0x55, 0x20, 0x53, 0x75, 0x6d, 0x20, 0x61, 0x70, 0x70, 0x72, 0x6f, 0x61, 0x63, 0x68
        /*0010*/ 	.byte	0x20, 0x33, 0x20, 0x69, 0x73, 0x20, 0x25, 0x64, 0x20, 0x25, 0x64, 0x0a, 0x00
	.type		$str,@object
	.size		$str,($str$1 - $str)
$str:
        /*001d*/ 	.byte	0x47, 0x50, 0x55, 0x20, 0x53, 0x75, 0x6d, 0x20, 0x61, 0x70, 0x70, 0x72, 0x6f, 0x61, 0x63, 0x68
        /*002d*/ 	.byte	0x20, 0x31, 0x20, 0x69, 0x73, 0x20, 0x25, 0x64, 0x20, 0x25, 0x64, 0x0a, 0x00
	.type		$str$1,@object
	.size		$str$1,(.L_1 - $str$1)
$str$1:
        /*003a*/ 	.byte	0x47, 0x50, 0x55, 0x20, 0x53, 0x75, 0x6d, 0x20, 0x61, 0x70, 0x70, 0x72, 0x6f, 0x61, 0x63, 0x68
        /*004a*/ 	.byte	0x20, 0x32, 0x20, 0x69, 0x73, 0x20, 0x25, 0x64, 0x20, 0x25, 0x64, 0x0a, 0x00
.L_1:


//--------------------- .nv.shared.reserved.0     --------------------------
	.section	.nv.shared.reserved.0,"aw",@nobits
	.weak		__nv_reservedSMEM_offset_0_alias
	.size		__nv_reservedSMEM_offset_0_alias, 0, 64
	.other		__nv_reservedSMEM_offset_0_alias,@"STO_CUDA_RESERVED_SHARED STV_DEFAULT"
__nv_reservedSMEM_offset_0_alias:
	.zero		0
	.zero		64


//--------------------- .nv.constant0._Z8reduceV3Pi --------------------------
	.section	.nv.constant0._Z8reduceV3Pi,"a",@progbits
	.sectionflags	@""
	.align	4
.nv.constant0._Z8reduceV3Pi:
	.zero		904


//--------------------- .nv.constant0._Z8reduceV2Pi --------------------------
	.section	.nv.constant0._Z8reduceV2Pi,"a",@progbits
	.sectionflags	@""
	.align	4
.nv.constant0._Z8reduceV2Pi:
	.zero		904


//--------------------- .nv.constant0._Z8reduceV1Pi --------------------------
	.section	.nv.constant0._Z8reduceV1Pi,"a",@progbits
	.sectionflags	@""
	.align	4
.nv.constant0._Z8reduceV1Pi:
	.zero		904


//--------------------- SYMBOLS --------------------------

	.type		.nv.reservedSmem.offset0,@object
	.size		.nv.reservedSmem.offset0,0x4
	.type		vprintf,@function
